def attn_fwd(
    Q,
    K,
    V,
    Out,
    Lse,
    sm_scale,
    stride_qz,
    stride_qh,
    stride_qm,
    stride_qk,
    stride_kz,
    stride_kh,
    stride_kn,
    stride_kk,
    stride_vz,
    stride_vh,
    stride_vn,
    stride_vk,
    stride_oz,
    stride_oh,
    stride_om,
    stride_ok,
    seqlen_q,
    seqlen_k,
    BLOCK_M: tl.constexpr,
    BLOCK_N: tl.constexpr,
    HEAD_DIM: tl.constexpr,
    CAUSAL: tl.constexpr,
):
    start_m = tl.program_id(0)
    off_hz = tl.program_id(1)
    q_off = off_hz * stride_qh
    k_off = off_hz * stride_kh
    v_off = off_hz * stride_vh
    offs_m = start_m * BLOCK_M + tl.arange(0, BLOCK_M)
    offs_d = tl.arange(0, HEAD_DIM)
    offs_n = tl.arange(0, BLOCK_N)
    q_ptrs = Q + q_off + offs_m[:, None] * stride_qm + offs_d[None, :] * stride_qk
    k_ptrs = K + k_off + offs_d[:, None] * stride_kk + offs_n[None, :] * stride_kn
    v_ptrs = V + v_off + offs_n[:, None] * stride_vn + offs_d[None, :] * stride_vk
    m_i = tl.full([BLOCK_M], float("-inf"), dtype=tl.float32)
    l_i = tl.zeros([BLOCK_M], dtype=tl.float32) + 1.0
    acc = tl.zeros([BLOCK_M, HEAD_DIM], dtype=tl.float32)
    q = tl.load(q_ptrs)
    acc, l_i, m_i = _attn_fwd_inner(
        acc,
        l_i,
        m_i,
        q,
        k_ptrs,
        v_ptrs,
        sm_scale,
        stride_kn,
        stride_vn,
        start_m,
        seqlen_k,
        BLOCK_M,
        BLOCK_N,
        HEAD_DIM,
        CAUSAL,
    )
    acc = acc / l_i[:, None]
    lse = m_i + tl.math.log2(l_i) / 1.4426950408889634
    o_ptrs = (
        Out
        + off_hz * stride_oh
        + offs_m[:, None] * stride_om
        + offs_d[None, :] * stride_ok
    )
    tl.store(o_ptrs, acc.to(Out.dtype.element_ty))
    tl.store(Lse + off_hz * seqlen_q + offs_m, lse)

# config = {"BLOCK_M": 128, "BLOCK_N": 32, "HEAD_DIM": 64, "arch": "sm_90", "causal": true, "dtype": "fp8e4m3", "num_stages": 2, "num_warps": 8}
# arch = sm_90


// ===== COMPILED SASS (sm_90a) =====

	.target	sm_90a

	.elftype	@"ET_EXEC"


//--------------------- .note.nv.tkinfo           --------------------------
	.section	.note.nv.tkinfo,"",@"SHT_NOTE"
	.sectionflags	@"SHF_NOTE_NV_TKINFO"
	.tkinfo
        /*0018*/ 	.word	0x00000002
        /*0030*/ 	.string	""
        /*0030*/ 	.string	"ptxas"
        /*0030*/ 	.string	"Cuda compilation tools, release 13.0, V13.0.88"
        /*0030*/ 	.string	"Build cuda_13.0.r13.0/compiler.36424714_0"
        /*0030*/ 	.string	"-v  -suppress-debug-info  -lineinfo  -arch sm_90a "



//--------------------- .note.nv.cuinfo           --------------------------
	.section	.note.nv.cuinfo,"",@"SHT_NOTE"
	.sectionflags	@"SHF_NOTE_NV_CUINFO"
        /*0018*/ 	.short	0x0002
        /*001a*/ 	.short	0x005a
        /*001c*/ 	.short	0x0082
	.zero		2


//--------------------- .nv.info                  --------------------------
	.section	.nv.info,"",@"SHT_CUDA_INFO"
	.align	4


	//----- nvinfo : EIATTR_REGCOUNT
	.align		4
        /*0000*/ 	.byte	0x04, 0x2f
        /*0002*/ 	.short	(.L_2 - .L_1)
	.align		4
.L_1:
        /*0004*/ 	.word	index@(attn_fwd)
        /*0008*/ 	.word	0x0000007b


	//----- nvinfo : EIATTR_FRAME_SIZE
	.align		4
.L_2:
        /*000c*/ 	.byte	0x04, 0x11
        /*000e*/ 	.short	(.L_4 - .L_3)
	.align		4
.L_3:
        /*0010*/ 	.word	index@(attn_fwd)
        /*0014*/ 	.word	0x00000000


	//----- nvinfo : EIATTR_MIN_STACK_SIZE
	.align		4
.L_4:
        /*0018*/ 	.byte	0x04, 0x12
        /*001a*/ 	.short	(.L_6 - .L_5)
	.align		4
.L_5:
        /*001c*/ 	.word	index@(attn_fwd)
        /*0020*/ 	.word	0x00000000
.L_6:


//--------------------- .nv.compat                --------------------------
	.section	.nv.compat,"",@"SHT_CUDA_COMPAT_INFO"
	.align	4
        /*0000*/ 	.byte	0x02, 0x09, 0x01, 0x00, 0x02, 0x02, 0x04, 0x00, 0x02, 0x05, 0x05, 0x00, 0x03, 0x07, 0x01, 0x01
        /*0010*/ 	.byte	0x02, 0x03, 0x00, 0x00, 0x02, 0x06, 0x01, 0x00, 0x04, 0x0b, 0x08, 0x00, 0x00, 0x00, 0x00, 0x00
        /*0020*/ 	.byte	0x00, 0x00, 0x00, 0x00


//--------------------- .nv.info.attn_fwd         --------------------------
	.section	.nv.info.attn_fwd,"",@"SHT_CUDA_INFO"
	.sectionflags	@""
	.align	4


	//----- nvinfo : EIATTR_CUDA_API_VERSION
	.align		4
        /*0000*/ 	.byte	0x04, 0x37
        /*0002*/ 	.short	(.L_8 - .L_7)
.L_7:
        /*0004*/ 	.word	0x00000082


	//----- nvinfo : EIATTR_KPARAM_INFO
	.align		4
.L_8:
        /*0008*/ 	.byte	0x04, 0x17
        /*000a*/ 	.short	(.L_10 - .L_9)
.L_9:
        /*000c*/ 	.word	0x00000000
        /*0010*/ 	.short	0x0019
        /*0012*/ 	.short	0x0080
        /*0014*/ 	.byte	0x00, 0xf4, 0x21, 0x00


	//----- nvinfo : EIATTR_KPARAM_INFO
	.align		4
.L_10:
        /*0018*/ 	.byte	0x04, 0x17
        /*001a*/ 	.short	(.L_12 - .L_11)
.L_11:
        /*001c*/ 	.word	0x00000000
        /*0020*/ 	.short	0x0018
        /*0022*/ 	.short	0x0078
        /*0024*/ 	.byte	0x00, 0xf4, 0x21, 0x00


	//----- nvinfo : EIATTR_KPARAM_INFO
	.align		4
.L_12:
        /*0028*/ 	.byte	0x04, 0x17
        /*002a*/ 	.short	(.L_14 - .L_13)
.L_13:
        /*002c*/ 	.word	0x00000000
        /*0030*/ 	.short	0x0017
        /*0032*/ 	.short	0x0070
        /*0034*/ 	.byte	0x00, 0xf0, 0x11, 0x00


	//----- nvinfo : EIATTR_KPARAM_INFO
	.align		4
.L_14:
        /*0038*/ 	.byte	0x04, 0x17
        /*003a*/ 	.short	(.L_16 - .L_15)
.L_15:
        /*003c*/ 	.word	0x00000000
        /*0040*/ 	.short	0x0016
        /*0042*/ 	.short	0x006c
        /*0044*/ 	.byte	0x00, 0xf0, 0x11, 0x00


	//----- nvinfo : EIATTR_KPARAM_INFO
	.align		4
.L_16:
        /*0048*/ 	.byte	0x04, 0x17
        /*004a*/ 	.short	(.L_18 - .L_17)
.L_17:
        /*004c*/ 	.word	0x00000000
        /*0050*/ 	.short	0x0015
        /*0052*/ 	.short	0x0068
        /*0054*/ 	.byte	0x00, 0xf0, 0x11, 0x00


	//----- nvinfo : EIATTR_KPARAM_INFO
	.align		4
.L_18:
        /*0058*/ 	.byte	0x04, 0x17
        /*005a*/ 	.short	(.L_20 - .L_19)
.L_19:
        /*005c*/ 	.word	0x00000000
        /*0060*/ 	.short	0x0014
        /*0062*/ 	.short	0x0064
        /*0064*/ 	.byte	0x00, 0xf0, 0x11, 0x00


	//----- nvinfo : EIATTR_KPARAM_INFO
	.align		4
.L_20:
        /*0068*/ 	.byte	0x04, 0x17
        /*006a*/ 	.short	(.L_22 - .L_21)
.L_21:
        /*006c*/ 	.word	0x00000000
        /*0070*/ 	.short	0x0013
        /*0072*/ 	.short	0x0060
        /*0074*/ 	.byte	0x00, 0xf0, 0x11, 0x00


	//----- nvinfo : EIATTR_KPARAM_INFO
	.align		4
.L_22:
        /*0078*/ 	.byte	0x04, 0x17
        /*007a*/ 	.short	(.L_24 - .L_23)
.L_23:
        /*007c*/ 	.word	0x00000000
        /*0080*/ 	.short	0x0012
        /*0082*/ 	.short	0x005c
        /*0084*/ 	.byte	0x00, 0xf0, 0x11, 0x00


	//----- nvinfo : EIATTR_KPARAM_INFO
	.align		4
.L_24:
        /*0088*/ 	.byte	0x04, 0x17
        /*008a*/ 	.short	(.L_26 - .L_25)
.L_25:
        /*008c*/ 	.word	0x00000000
        /*0090*/ 	.short	0x0011
        /*0092*/ 	.short	0x0058
        /*0094*/ 	.byte	0x00, 0xf0, 0x11, 0x00


	//----- nvinfo : EIATTR_KPARAM_INFO
	.align		4
.L_26:
        /*0098*/ 	.byte	0x04, 0x17
        /*009a*/ 	.short	(.L_28 - .L_27)
.L_27:
        /*009c*/ 	.word	0x00000000
        /*00a0*/ 	.short	0x0010
        /*00a2*/ 	.short	0x0054
        /*00a4*/ 	.byte	0x00, 0xf0, 0x11, 0x00


	//----- nvinfo : EIATTR_KPARAM_INFO
	.align		4
.L_28:
        /*00a8*/ 	.byte	0x04, 0x17
        /*00aa*/ 	.short	(.L_30 - .L_29)
.L_29:
        /*00ac*/ 	.word	0x00000000
        /*00b0*/ 	.short	0x000f
        /*00b2*/ 	.short	0x0050
        /*00b4*/ 	.byte	0x00, 0xf0, 0x11, 0x00


	//----- nvinfo : EIATTR_KPARAM_INFO
	.align		4
.L_30:
        /*00b8*/ 	.byte	0x04, 0x17
        /*00ba*/ 	.short	(.L_32 - .L_31)
.L_31:
        /*00bc*/ 	.word	0x00000000
        /*00c0*/ 	.short	0x000e
        /*00c2*/ 	.short	0x004c
        /*00c4*/ 	.byte	0x00, 0xf0, 0x11, 0x00


	//----- nvinfo : EIATTR_KPARAM_INFO
	.align		4
.L_32:
        /*00c8*/ 	.byte	0x04, 0x17
        /*00ca*/ 	.short	(.L_34 - .L_33)
.L_33:
        /*00cc*/ 	.word	0x00000000
        /*00d0*/ 	.short	0x000d
        /*00d2*/ 	.short	0x0048
        /*00d4*/ 	.byte	0x00, 0xf0, 0x11, 0x00


	//----- nvinfo : EIATTR_KPARAM_INFO
	.align		4
.L_34:
        /*00d8*/ 	.byte	0x04, 0x17
        /*00da*/ 	.short	(.L_36 - .L_35)
.L_35:
        /*00dc*/ 	.word	0x00000000
        /*00e0*/ 	.short	0x000c
        /*00e2*/ 	.short	0x0044
        /*00e4*/ 	.byte	0x00, 0xf0, 0x11, 0x00


	//----- nvinfo : EIATTR_KPARAM_INFO
	.align		4
.L_36:
        /*00e8*/ 	.byte	0x04, 0x17
        /*00ea*/ 	.short	(.L_38 - .L_37)
.L_37:
        /*00ec*/ 	.word	0x00000000
        /*00f0*/ 	.short	0x000b
        /*00f2*/ 	.short	0x0040
        /*00f4*/ 	.byte	0x00, 0xf0, 0x11, 0x00


	//----- nvinfo : EIATTR_KPARAM_INFO
	.align		4
.L_38:
        /*00f8*/ 	.byte	0x04, 0x17
        /*00fa*/ 	.short	(.L_40 - .L_39)
.L_39:
        /*00fc*/ 	.word	0x00000000
        /*0100*/ 	.short	0x000a
        /*0102*/ 	.short	0x003c
        /*0104*/ 	.byte	0x00, 0xf0, 0x11, 0x00


	//----- nvinfo : EIATTR_KPARAM_INFO
	.align		4
.L_40:
        /*0108*/ 	.byte	0x04, 0x17
        /*010a*/ 	.short	(.L_42 - .L_41)
.L_41:
        /*010c*/ 	.word	0x00000000
        /*0110*/ 	.short	0x0009
        /*0112*/ 	.short	0x0038
        /*0114*/ 	.byte	0x00, 0xf0, 0x11, 0x00


	//----- nvinfo : EIATTR_KPARAM_INFO
	.align		4
.L_42:
        /*0118*/ 	.byte	0x04, 0x17
        /*011a*/ 	.short	(.L_44 - .L_43)
.L_43:
        /*011c*/ 	.word	0x00000000
        /*0120*/ 	.short	0x0008
        /*0122*/ 	.short	0x0034
        /*0124*/ 	.byte	0x00, 0xf0, 0x11, 0x00


	//----- nvinfo : EIATTR_KPARAM_INFO
	.align		4
.L_44:
        /*0128*/ 	.byte	0x04, 0x17
        /*012a*/ 	.short	(.L_46 - .L_45)
.L_45:
        /*012c*/ 	.word	0x00000000
        /*0130*/ 	.short	0x0007
        /*0132*/ 	.short	0x0030
        /*0134*/ 	.byte	0x00, 0xf0, 0x11, 0x00


	//----- nvinfo : EIATTR_KPARAM_INFO
	.align		4
.L_46:
        /*0138*/ 	.byte	0x04, 0x17
        /*013a*/ 	.short	(.L_48 - .L_47)
.L_47:
        /*013c*/ 	.word	0x00000000
        /*0140*/ 	.short	0x0006
        /*0142*/ 	.short	0x002c
        /*0144*/ 	.byte	0x00, 0xf0, 0x11, 0x00


	//----- nvinfo : EIATTR_KPARAM_INFO
	.align		4
.L_48:
        /*0148*/ 	.byte	0x04, 0x17
        /*014a*/ 	.short	(.L_50 - .L_49)
.L_49:
        /*014c*/ 	.word	0x00000000
        /*0150*/ 	.short	0x0005
        /*0152*/ 	.short	0x0028
        /*0154*/ 	.byte	0x00, 0xf0, 0x11, 0x00


	//----- nvinfo : EIATTR_KPARAM_INFO
	.align		4
.L_50:
        /*0158*/ 	.byte	0x04, 0x17
        /*015a*/ 	.short	(.L_52 - .L_51)
.L_51:
        /*015c*/ 	.word	0x00000000
        /*0160*/ 	.short	0x0004
        /*0162*/ 	.short	0x0020
        /*0164*/ 	.byte	0x00, 0xf4, 0x21, 0x00


	//----- nvinfo : EIATTR_KPARAM_INFO
	.align		4
.L_52:
        /*0168*/ 	.byte	0x04, 0x17
        /*016a*/ 	.short	(.L_54 - .L_53)
.L_53:
        /*016c*/ 	.word	0x00000000
        /*0170*/ 	.short	0x0003
        /*0172*/ 	.short	0x0018
        /*0174*/ 	.byte	0x00, 0xf4, 0x21, 0x00


	//----- nvinfo : EIATTR_KPARAM_INFO
	.align		4
.L_54:
        /*0178*/ 	.byte	0x04, 0x17
        /*017a*/ 	.short	(.L_56 - .L_55)
.L_55:
        /*017c*/ 	.word	0x00000000
        /*0180*/ 	.short	0x0002
        /*0182*/ 	.short	0x0010
        /*0184*/ 	.byte	0x00, 0xf4, 0x21, 0x00


	//----- nvinfo : EIATTR_KPARAM_INFO
	.align		4
.L_56:
        /*0188*/ 	.byte	0x04, 0x17
        /*018a*/ 	.short	(.L_58 - .L_57)
.L_57:
        /*018c*/ 	.word	0x00000000
        /*0190*/ 	.short	0x0001
        /*0192*/ 	.short	0x0008
        /*0194*/ 	.byte	0x00, 0xf4, 0x21, 0x00


	//----- nvinfo : EIATTR_KPARAM_INFO
	.align		4
.L_58:
        /*0198*/ 	.byte	0x04, 0x17
        /*019a*/ 	.short	(.L_60 - .L_59)
.L_59:
        /*019c*/ 	.word	0x00000000
        /*01a0*/ 	.short	0x0000
        /*01a2*/ 	.short	0x0000
        /*01a4*/ 	.byte	0x00, 0xf4, 0x21, 0x00


	//----- nvinfo : EIATTR_SPARSE_MMA_MASK
	.align		4
.L_60:
        /*01a8*/ 	.byte	0x03, 0x50
        /*01aa*/ 	.short	0x0000


	//----- nvinfo : EIATTR_MAXREG_COUNT
	.align		4
        /*01ac*/ 	.byte	0x03, 0x1b
        /*01ae*/ 	.short	0x00ff


	//----- nvinfo : EIATTR_NUM_BARRIERS
	.align		4
        /*01b0*/ 	.byte	0x02, 0x4c
        /*01b2*/ 	.byte	0x01
	.zero		1


	//----- nvinfo : EIATTR_MERCURY_ISA_VERSION
	.align		4
        /*01b4*/ 	.byte	0x03, 0x5f
        /*01b6*/ 	.short	0x0101


	//----- nvinfo : EIATTR_COOP_GROUP_MASK_REGIDS
	.align		4
        /*01b8*/ 	.byte	0x04, 0x29
        /*01ba*/ 	.short	(.L_62 - .L_61)


	//   ....[0]....
.L_61:
        /*01bc*/ 	.word	0xffffffff


	//   ....[1]....
        /*01c0*/ 	.word	0xffffffff


	//   ....[2]....
        /*01c4*/ 	.word	0xffffffff


	//   ....[3]....
        /*01c8*/ 	.word	0xffffffff


	//   ....[4]....
        /*01cc*/ 	.word	0xffffffff


	//   ....[5]....
        /*01d0*/ 	.word	0xffffffff


	//   ....[6]....
        /*01d4*/ 	.word	0xffffffff


	//   ....[7]....
        /*01d8*/ 	.word	0xffffffff


	//   ....[8]....
        /*01dc*/ 	.word	0xffffffff


	//   ....[9]....
        /*01e0*/ 	.word	0xffffffff


	//   ....[10]....
        /*01e4*/ 	.word	0xffffffff


	//   ....[11]....
        /*01e8*/ 	.word	0xffffffff


	//----- nvinfo : EIATTR_COOP_GROUP_INSTR_OFFSETS
	.align		4
.L_62:
        /*01ec*/ 	.byte	0x04, 0x28
        /*01ee*/ 	.short	(.L_64 - .L_63)


	//   ....[0]....
.L_63:
        /*01f0*/ 	.word	0x00001f10


	//   ....[1]....
        /*01f4*/ 	.word	0x00002040


	//   ....[2]....
        /*01f8*/ 	.word	0x00002050


	//   ....[3]....
        /*01fc*/ 	.word	0x00002080


	//   ....[4]....
        /*0200*/ 	.word	0x000025b0


	//   ....[5]....
        /*0204*/ 	.word	0x000025d0


	//   ....[6]....
        /*0208*/ 	.word	0x000025f0


	//   ....[7]....
        /*020c*/ 	.word	0x00002600


	//   ....[8]....
        /*0210*/ 	.word	0x00002930


	//   ....[9]....
        /*0214*/ 	.word	0x00002940


	//   ....[10]....
        /*0218*/ 	.word	0x00002990


	//   ....[11]....
        /*021c*/ 	.word	0x000029a0


	//----- nvinfo : EIATTR_EXIT_INSTR_OFFSETS
	.align		4
.L_64:
        /*0220*/ 	.byte	0x04, 0x1c
        /*0222*/ 	.short	(.L_66 - .L_65)


	//   ....[0]....
.L_65:
        /*0224*/ 	.word	0x00004940


	//   ....[1]....
        /*0228*/ 	.word	0x00004970


	//----- nvinfo : EIATTR_REQNTID
	.align		4
.L_66:
        /*022c*/ 	.byte	0x04, 0x10
        /*022e*/ 	.short	(.L_68 - .L_67)
.L_67:
        /*0230*/ 	.word	0x00000100
        /*0234*/ 	.word	0x00000001
        /*0238*/ 	.word	0x00000001


	//----- nvinfo : EIATTR_CBANK_PARAM_SIZE
	.align		4
.L_68:
        /*023c*/ 	.byte	0x03, 0x19
        /*023e*/ 	.short	0x0088


	//----- nvinfo : EIATTR_PARAM_CBANK
	.align		4
        /*0240*/ 	.byte	0x04, 0x0a
        /*0242*/ 	.short	(.L_70 - .L_69)
	.align		4
.L_69:
        /*0244*/ 	.word	index@(.nv.constant0.attn_fwd)
        /*0248*/ 	.short	0x0210
        /*024a*/ 	.short	0x0088


	//----- nvinfo : EIATTR_SW_WAR
	.align		4
.L_70:
        /*024c*/ 	.byte	0x04, 0x36
        /*024e*/ 	.short	(.L_72 - .L_71)
.L_71:
        /*0250*/ 	.word	0x00000008
.L_72:


//--------------------- .nv.callgraph             --------------------------
	.section	.nv.callgraph,"",@"SHT_CUDA_CALLGRAPH"
	.align	4
	.sectionentsize	8
	.align		4
        /*0000*/ 	.word	0x00000000
	.align		4
        /*0004*/ 	.word	0xffffffff
	.align		4
        /*0008*/ 	.word	0x00000000
	.align		4
        /*000c*/ 	.word	0xfffffffe
	.align		4
        /*0010*/ 	.word	0x00000000
	.align		4
        /*0014*/ 	.word	0xfffffffd
	.align		4
        /*0018*/ 	.word	0x00000000
	.align		4
        /*001c*/ 	.word	0xfffffffc


//--------------------- .nv.constant4             --------------------------
	.section	.nv.constant4,"a",@progbits
	.align	8
	.align		8
.nv.constant4:
        /*0000*/ 	.dword	_$_str


//--------------------- .text.attn_fwd            --------------------------
	.section	.text.attn_fwd,"ax",@progbits
	.align	128
        .global         attn_fwd
        .type           attn_fwd,@function
        .size           attn_fwd,(.L_x_3 - attn_fwd)
        .other          attn_fwd,@"STO_CUDA_ENTRY STV_DEFAULT"
attn_fwd:
.text.attn_fwd:
[----:B------:R-:W-:Y:S01]  /*0000*/  LDC R1, c[0x0][0x28] ;  /* 0x00000a00ff017b82 */ /* 0x000fe20000000800 */
[----:B------:R-:W0:Y:S07]  /*0010*/  S2R R5, SR_CTAID.X ;  /* 0x0000000000057919 */ /* 0x000e2e0000002500 */
[----:B------:R-:W1:Y:S01]  /*0020*/  S2UR UR16, SR_CTAID.Y ;  /* 0x00000000001079c3 */ /* 0x000e620000002600 */
[----:B------:R-:W-:Y:S01]  /*0030*/  ULDC.64 UR4, c[0x0][0x240] ;  /* 0x0000900000047ab9 */ /* 0x000fe20000000a00 */
[----:B------:R-:W-:Y:S01]  /*0040*/  ULDC.64 UR20, c[0x0][0x208] ;  /* 0x0000820000147ab9 */ /* 0x000fe20000000a00 */
[----:B------:R-:W2:Y:S05]  /*0050*/  S2R R0, SR_TID.X ;  /* 0x0000000000007919 */ /* 0x000eaa0000002100 */
[----:B------:R-:W3:Y:S08]  /*0060*/  LDC R9, c[0x0][0x248] ;  /* 0x00009200ff097b82 */ /* 0x000ef00000000800 */
[----:B------:R-:W4:Y:S01]  /*0070*/  LDC.64 R6, c[0x0][0x210] ;  /* 0x00008400ff067b82 */ /* 0x000f220000000a00 */
[----:B-1----:R-:W-:Y:S01]  /*0080*/  UIMAD UR4, UR16, UR4, URZ ;  /* 0x00000004100472a4 */ /* 0x002fe2000f8e023f */
[----:B0-----:R-:W-:Y:S01]  /*0090*/  IMAD.SHL.U32 R5, R5, 0x80, RZ ;  /* 0x0000008005057824 */ /* 0x001fe200078e00ff */
[----:B--2---:R-:W-:-:S04]  /*00a0*/  SHF.R.U32.HI R4, RZ, 0x7, R0 ;  /* 0x00000007ff047819 */ /* 0x004fc80000011600 */
[----:B------:R-:W-:Y:S02]  /*00b0*/  LOP3.LUT R2, R5, 0x7f, R0, 0xf8, !PT ;  /* 0x0000007f05027812 */ /* 0x000fe400078ef800 */
[----:B------:R-:W-:-:S03]  /*00c0*/  SGXT.U32 R4, R4, 0x1 ;  /* 0x000000010404781a */ /* 0x000fc60000000000 */
[----:B------:R-:W-:Y:S01]  /*00d0*/  IMAD R3, R2, UR5, RZ ;  /* 0x0000000502037c24 */ /* 0x000fe2000f8e02ff */
[----:B------:R-:W-:Y:S01]  /*00e0*/  USHF.R.S32.HI UR5, URZ, 0x1f, UR4 ;  /* 0x0000001f3f057899 */ /* 0x000fe20008011404 */
[----:B---3--:R-:W-:-:S03]  /*00f0*/  IMAD R8, R4, R9, RZ ;  /* 0x0000000904087224 */ /* 0x008fc600078e02ff */
[----:B----4-:R-:W-:Y:S01]  /*0100*/  IADD3 R6, P0, P1, R3, UR4, R6 ;  /* 0x0000000403067c10 */ /* 0x010fe2000f91e006 */
[----:B------:R-:W-:Y:S01]  /*0110*/  IMAD R10, R9, 0x2, R8 ;  /* 0x00000002090a7824 */ /* 0x000fe200078e0208 */
[----:B------:R-:W-:-:S03]  /*0120*/  SHF.R.S32.HI R12, RZ, 0x1f, R3 ;  /* 0x0000001fff0c7819 */ /* 0x000fc60000011403 */
[C---:B------:R-:W-:Y:S01]  /*0130*/  IMAD R18, R9.reuse, 0x2, R10 ;  /* 0x0000000209127824 */ /* 0x040fe200078e020a */
[----:B------:R-:W-:Y:S02]  /*0140*/  IADD3.X R3, R12, UR5, R7, P0, P1 ;  /* 0x000000050c037c10 */ /* 0x000fe400087e2407 */
[-C--:B------:R-:W-:Y:S02]  /*0150*/  IADD3 R14, P1, R10, R6.reuse, RZ ;  /* 0x000000060a0e7210 */ /* 0x080fe40007f3e0ff */
[-C--:B------:R-:W-:Y:S02]  /*0160*/  IADD3 R12, P0, R8, R6.reuse, RZ ;  /* 0x00000006080c7210 */ /* 0x080fe40007f1e0ff */
[-C--:B------:R-:W-:Y:S01]  /*0170*/  LEA.HI.X.SX32 R15, R10, R3.reuse, 0x1, P1 ;  /* 0x000000030a0f7211 */ /* 0x080fe200008f0eff */
[C---:B------:R-:W-:Y:S01]  /*0180*/  IMAD R10, R9.reuse, 0x2, R18 ;  /* 0x00000002090a7824 */ /* 0x040fe200078e0212 */
[-C--:B------:R-:W-:Y:S02]  /*0190*/  LEA.HI.X.SX32 R13, R8, R3.reuse, 0x1, P0 ;  /* 0x00000003080d7211 */ /* 0x080fe400000f0eff */
[C---:B------:R-:W-:Y:S01]  /*01a0*/  IADD3 R16, P0, R18.reuse, R6, RZ ;  /* 0x0000000612107210 */ /* 0x040fe20007f1e0ff */
[----:B------:R-:W-:Y:S01]  /*01b0*/  IMAD R22, R9, 0x2, R10 ;  /* 0x0000000209167824 */ /* 0x000fe200078e020a */
[----:B------:R-:W2:Y:S02]  /*01c0*/  LDG.E.U8 R8, desc[UR20][R14.64] ;  /* 0x000000140e087981 */ /* 0x000ea4000c1e1100 */
[----:B------:R-:W-:-:S02]  /*01d0*/  LEA.HI.X.SX32 R17, R18, R3, 0x1, P0 ;  /* 0x0000000312117211 */ /* 0x000fc400000f0eff */
[CC--:B------:R-:W-:Y:S01]  /*01e0*/  IADD3 R18, P0, R10.reuse, R6.reuse, RZ ;  /* 0x000000060a127210 */ /* 0x0c0fe20007f1e0ff */
[C---:B------:R-:W-:Y:S01]  /*01f0*/  IMAD R24, R9.reuse, 0x2, R22 ;  /* 0x0000000209187824 */ /* 0x040fe200078e0216 */
[----:B------:R0:W3:Y:S02]  /*0200*/  LDG.E.U8 R7, desc[UR20][R12.64] ;  /* 0x000000140c077981 */ /* 0x0000e4000c1e1100 */
[-C--:B------:R-:W-:Y:S01]  /*0210*/  LEA.HI.X.SX32 R19, R10, R3.reuse, 0x1, P0 ;  /* 0x000000030a137211 */ /* 0x080fe200000f0eff */
[C---:B------:R-:W-:Y:S01]  /*0220*/  IMAD R26, R9.reuse, 0x2, R24 ;  /* 0x00000002091a7824 */ /* 0x040fe200078e0218 */
[CC--:B------:R-:W-:Y:S01]  /*0230*/  IADD3 R20, P0, R22.reuse, R6.reuse, RZ ;  /* 0x0000000616147210 */ /* 0x0c0fe20007f1e0ff */
[----:B------:R1:W4:Y:S02]  /*0240*/  LDG.E.U8 R10, desc[UR20][R16.64] ;  /* 0x00000014100a7981 */ /* 0x000324000c1e1100 */
[----:B------:R-:W-:Y:S01]  /*0250*/  IMAD R28, R9, 0x2, R26 ;  /* 0x00000002091c7824 */ /* 0x000fe200078e021a */
[----:B------:R-:W-:Y:S01]  /*0260*/  LEA.HI.X.SX32 R21, R22, R3, 0x1, P0 ;  /* 0x0000000316157211 */ /* 0x000fe200000f0eff */
[----:B------:R-:W5:Y:S01]  /*0270*/  LDG.E.U8 R11, desc[UR20][R18.64] ;  /* 0x00000014120b7981 */ /* 0x000f62000c1e1100 */
[----:B0-----:R-:W-:-:S02]  /*0280*/  IADD3 R12, P0, R24, R6, RZ ;  /* 0x00000006180c7210 */ /* 0x001fc40007f1e0ff */
[-C--:B------:R-:W-:Y:S01]  /*0290*/  IADD3 R22, P1, R26, R6.reuse, RZ ;  /* 0x000000061a167210 */ /* 0x080fe20007f3e0ff */
[----:B------:R0:W5:Y:S01]  /*02a0*/  LDG.E.U8 R25, desc[UR20][R20.64] ;  /* 0x0000001414197981 */ /* 0x000162000c1e1100 */
[-C--:B------:R-:W-:Y:S01]  /*02b0*/  LEA.HI.X.SX32 R13, R24, R3.reuse, 0x1, P0 ;  /* 0x00000003180d7211 */ /* 0x080fe200000f0eff */
[C---:B------:R-:W-:Y:S01]  /*02c0*/  IMAD R24, R9.reuse, 0x2, R28 ;  /* 0x0000000209187824 */ /* 0x040fe200078e021c */
[-C--:B------:R-:W-:Y:S02]  /*02d0*/  IADD3 R14, P0, R28, R6.reuse, RZ ;  /* 0x000000061c0e7210 */ /* 0x080fe40007f1e0ff */
[-C--:B------:R-:W-:Y:S01]  /*02e0*/  LEA.HI.X.SX32 R23, R26, R3.reuse, 0x1, P1 ;  /* 0x000000031a177211 */ /* 0x080fe200008f0eff */
[----:B------:R-:W5:Y:S01]  /*02f0*/  LDG.E.U8 R27, desc[UR20][R12.64] ;  /* 0x000000140c1b7981 */ /* 0x000f62000c1e1100 */
[-C--:B------:R-:W-:Y:S01]  /*0300*/  LEA.HI.X.SX32 R15, R28, R3.reuse, 0x1, P0 ;  /* 0x000000031c0f7211 */ /* 0x080fe200000f0eff */
[C---:B------:R-:W-:Y:S01]  /*0310*/  IMAD R26, R9.reuse, 0x2, R24 ;  /* 0x00000002091a7824 */ /* 0x040fe200078e0218 */
[CC--:B-1----:R-:W-:Y:S01]  /*0320*/  IADD3 R16, P0, R24.reuse, R6.reuse, RZ ;  /* 0x0000000618107210 */ /* 0x0c2fe20007f1e0ff */
[----:B------:R1:W5:Y:S03]  /*0330*/  LDG.E.U8 R29, desc[UR20][R22.64] ;  /* 0x00000014161d7981 */ /* 0x000366000c1e1100 */
[-C--:B------:R-:W-:Y:S01]  /*0340*/  LEA.HI.X.SX32 R17, R24, R3.reuse, 0x1, P0 ;  /* 0x0000000318117211 */ /* 0x080fe200000f0eff */
[C---:B------:R-:W-:Y:S01]  /*0350*/  IMAD R24, R9.reuse, 0x2, R26 ;  /* 0x0000000209187824 */ /* 0x040fe200078e021a */
[----:B------:R1:W5:Y:S03]  /*0360*/  LDG.E.U8 R30, desc[UR20][R14.64] ;  /* 0x000000140e1e7981 */ /* 0x000366000c1e1100 */
[C---:B------:R-:W-:Y:S01]  /*0370*/  IMAD R28, R9.reuse, 0x2, R24 ;  /* 0x00000002091c7824 */ /* 0x040fe200078e0218 */
[-C--:B0-----:R-:W-:Y:S01]  /*0380*/  IADD3 R20, P1, R24, R6.reuse, RZ ;  /* 0x0000000618147210 */ /* 0x081fe20007f3e0ff */
[----:B------:R-:W5:Y:S01]  /*0390*/  LDG.E.U8 R31, desc[UR20][R16.64] ;  /* 0x00000014101f7981 */ /* 0x000f62000c1e1100 */
[----:B------:R-:W-:Y:S01]  /*03a0*/  IADD3 R18, P0, R26, R6, RZ ;  /* 0x000000061a127210 */ /* 0x000fe20007f1e0ff */
[----:B-1----:R-:W-:Y:S01]  /*03b0*/  IMAD R22, R9, 0x2, R28 ;  /* 0x0000000209167824 */ /* 0x002fe200078e021c */
[----:B------:R-:W-:-:S02]  /*03c0*/  LEA.HI.X.SX32 R21, R24, R3, 0x1, P1 ;  /* 0x0000000318157211 */ /* 0x000fc400008f0eff */
[-C--:B------:R-:W-:Y:S01]  /*03d0*/  LEA.HI.X.SX32 R19, R26, R3.reuse, 0x1, P0 ;  /* 0x000000031a137211 */ /* 0x080fe200000f0eff */
[C---:B------:R-:W-:Y:S01]  /*03e0*/  IMAD R24, R9.reuse, 0x2, R22 ;  /* 0x0000000209187824 */ /* 0x040fe200078e0216 */
[CC--:B------:R-:W-:Y:S01]  /*03f0*/  IADD3 R12, P0, R28.reuse, R6.reuse, RZ ;  /* 0x000000061c0c7210 */ /* 0x0c0fe20007f1e0ff */
[----:B------:R0:W5:Y:S02]  /*0400*/  LDG.E.U8 R33, desc[UR20][R20.64] ;  /* 0x0000001414217981 */ /* 0x000164000c1e1100 */
[C---:B------:R-:W-:Y:S01]  /*0410*/  IMAD R26, R9.reuse, 0x2, R24 ;  /* 0x00000002091a7824 */ /* 0x040fe200078e0218 */
[-C--:B------:R-:W-:Y:S01]  /*0420*/  LEA.HI.X.SX32 R13, R28, R3.reuse, 0x1, P0 ;  /* 0x000000031c0d7211 */ /* 0x080fe200000f0eff */
[----:B------:R1:W5:Y:S01]  /*0430*/  LDG.E.U8 R32, desc[UR20][R18.64] ;  /* 0x0000001412207981 */ /* 0x000362000c1e1100 */
[CC--:B------:R-:W-:Y:S01]  /*0440*/  IADD3 R14, P0, R22.reuse, R6.reuse, RZ ;  /* 0x00000006160e7210 */ /* 0x0c0fe20007f1e0ff */
[C---:B------:R-:W-:Y:S02]  /*0450*/  IMAD R28, R9.reuse, 0x2, R26 ;  /* 0x00000002091c7824 */ /* 0x040fe400078e021a */
[----:B------:R1:W5:Y:S01]  /*0460*/  LDG.E.U8 R34, desc[UR20][R12.64] ;  /* 0x000000140c227981 */ /* 0x000362000c1e1100 */
[----:B------:R-:W-:Y:S01]  /*0470*/  LEA.HI.X.SX32 R15, R22, R3, 0x1, P0 ;  /* 0x00000003160f7211 */ /* 0x000fe200000f0eff */
[----:B0-----:R-:W-:Y:S01]  /*0480*/  IMAD R20, R9, 0x2, R28 ;  /* 0x0000000209147824 */ /* 0x001fe200078e021c */
[----:B------:R-:W-:-:S02]  /*0490*/  IADD3 R16, P0, R24, R6, RZ ;  /* 0x0000000618107210 */ /* 0x000fc40007f1e0ff */
[-C--:B------:R-:W-:Y:S01]  /*04a0*/  IADD3 R22, P1, R26, R6.reuse, RZ ;  /* 0x000000061a167210 */ /* 0x080fe20007f3e0ff */
[----:B------:R0:W5:Y:S01]  /*04b0*/  LDG.E.U8 R35, desc[UR20][R14.64] ;  /* 0x000000140e237981 */ /* 0x000162000c1e1100 */
[-C--:B------:R-:W-:Y:S01]  /*04c0*/  LEA.HI.X.SX32 R17, R24, R3.reuse, 0x1, P0 ;  /* 0x0000000318117211 */ /* 0x080fe200000f0eff */
[C---:B------:R-:W-:Y:S01]  /*04d0*/  IMAD R24, R9.reuse, 0x2, R20 ;  /* 0x0000000209187824 */ /* 0x040fe200078e0214 */
[-C--:B-1----:R-:W-:Y:S02]  /*04e0*/  IADD3 R18, P0, R28, R6.reuse, RZ ;  /* 0x000000061c127210 */ /* 0x082fe40007f1e0ff */
[-C--:B------:R-:W-:Y:S01]  /*04f0*/  LEA.HI.X.SX32 R23, R26, R3.reuse, 0x1, P1 ;  /* 0x000000031a177211 */ /* 0x080fe200008f0eff */
[C---:B------:R-:W-:Y:S01]  /*0500*/  IMAD R26, R9.reuse, 0x2, R24 ;  /* 0x00000002091a7824 */ /* 0x040fe200078e0218 */
[----:B------:R-:W-:Y:S01]  /*0510*/  LEA.HI.X.SX32 R19, R28, R3, 0x1, P0 ;  /* 0x000000031c137211 */ /* 0x000fe200000f0eff */
[----:B------:R-:W5:Y:S01]  /*0520*/  LDG.E.U8 R36, desc[UR20][R16.64] ;  /* 0x0000001410247981 */ /* 0x000f62000c1e1100 */
[----:B------:R-:W-:Y:S01]  /*0530*/  IADD3 R12, P0, R20, R6, RZ ;  /* 0x00000006140c7210 */ /* 0x000fe20007f1e0ff */
[----:B------:R-:W-:-:S02]  /*0540*/  IMAD R28, R9, 0x2, R26 ;  /* 0x00000002091c7824 */ /* 0x000fc400078e021a */
[----:B------:R1:W5:Y:S01]  /*0550*/  LDG.E.U8 R37, desc[UR20][R22.64] ;  /* 0x0000001416257981 */ /* 0x000362000c1e1100 */
[-C--:B------:R-:W-:Y:S02]  /*0560*/  LEA.HI.X.SX32 R13, R20, R3.reuse, 0x1, P0 ;  /* 0x00000003140d7211 */ /* 0x080fe400000f0eff */
[-C--:B0-----:R-:W-:Y:S01]  /*0570*/  IADD3 R14, P0, R24, R6.reuse, RZ ;  /* 0x00000006180e7210 */ /* 0x081fe20007f1e0ff */
[----:B------:R0:W5:Y:S01]  /*0580*/  LDG.E.U8 R38, desc[UR20][R18.64] ;  /* 0x0000001412267981 */ /* 0x000162000c1e1100 */
[-C--:B------:R-:W-:Y:S02]  /*0590*/  IADD3 R20, P1, R26, R6.reuse, RZ ;  /* 0x000000061a147210 */ /* 0x080fe40007f3e0ff */
[----:B------:R-:W-:Y:S01]  /*05a0*/  LEA.HI.X.SX32 R15, R24, R3, 0x1, P0 ;  /* 0x00000003180f7211 */ /* 0x000fe200000f0eff */
[----:B------:R0:W5:Y:S01]  /*05b0*/  LDG.E.U8 R39, desc[UR20][R12.64] ;  /* 0x000000140c277981 */ /* 0x000162000c1e1100 */
[----:B-1----:R-:W-:Y:S01]  /*05c0*/  IMAD R22, R9, 0x2, R28 ;  /* 0x0000000209167824 */ /* 0x002fe200078e021c */
[----:B------:R-:W-:-:S02]  /*05d0*/  IADD3 R16, P0, R28, R6, RZ ;  /* 0x000000061c107210 */ /* 0x000fc40007f1e0ff */
[----:B------:R-:W5:Y:S01]  /*05e0*/  LDG.E.U8 R40, desc[UR20][R14.64] ;  /* 0x000000140e287981 */ /* 0x000f62000c1e1100 */
[C---:B------:R-:W-:Y:S01]  /*05f0*/  IMAD R24, R9.reuse, 0x2, R22 ;  /* 0x0000000209187824 */ /* 0x040fe200078e0216 */
[-C--:B------:R-:W-:Y:S02]  /*0600*/  LEA.HI.X.SX32 R21, R26, R3.reuse, 0x1, P1 ;  /* 0x000000031a157211 */ /* 0x080fe400008f0eff */
[-C--:B------:R-:W-:Y:S01]  /*0610*/  LEA.HI.X.SX32 R17, R28, R3.reuse, 0x1, P0 ;  /* 0x000000031c117211 */ /* 0x080fe200000f0eff */
[C---:B------:R-:W-:Y:S01]  /*0620*/  IMAD R26, R9.reuse, 0x2, R24 ;  /* 0x00000002091a7824 */ /* 0x040fe200078e0218 */
[CC--:B0-----:R-:W-:Y:S01]  /*0630*/  IADD3 R18, P0, R22.reuse, R6.reuse, RZ ;  /* 0x0000000616127210 */ /* 0x0c1fe20007f1e0ff */
[----:B------:R0:W5:Y:S02]  /*0640*/  LDG.E.U8 R41, desc[UR20][R20.64] ;  /* 0x0000001414297981 */ /* 0x000164000c1e1100 */
[----:B------:R-:W-:Y:S01]  /*0650*/  IMAD R28, R9, 0x2, R26 ;  /* 0x00000002091c7824 */ /* 0x000fe200078e021a */
[----:B------:R-:W-:Y:S01]  /*0660*/  LEA.HI.X.SX32 R19, R22, R3, 0x1, P0 ;  /* 0x0000000316137211 */ /* 0x000fe200000f0eff */
[----:B------:R1:W5:Y:S01]  /*0670*/  LDG.E.U8 R42, desc[UR20][R16.64] ;  /* 0x00000014102a7981 */ /* 0x000362000c1e1100 */
[----:B------:R-:W-:-:S02]  /*0680*/  IADD3 R12, P0, R24, R6, RZ ;  /* 0x00000006180c7210 */ /* 0x000fc40007f1e0ff */
[-C--:B------:R-:W-:Y:S01]  /*0690*/  IADD3 R22, P1, R26, R6.reuse, RZ ;  /* 0x000000061a167210 */ /* 0x080fe20007f3e0ff */
[----:B------:R1:W5:Y:S01]  /*06a0*/  LDG.E.U8 R43, desc[UR20][R18.64] ;  /* 0x00000014122b7981 */ /* 0x000362000c1e1100 */
[C---:B0-----:R-:W-:Y:S01]  /*06b0*/  IMAD R20, R9.reuse, 0x2, R28 ;  /* 0x0000000209147824 */ /* 0x041fe200078e021c */
[-C--:B------:R-:W-:Y:S02]  /*06c0*/  LEA.HI.X.SX32 R13, R24, R3.reuse, 0x1, P0 ;  /* 0x00000003180d7211 */ /* 0x080fe400000f0eff */
[-C--:B------:R-:W-:Y:S01]  /*06d0*/  IADD3 R14, P0, R28, R6.reuse, RZ ;  /* 0x000000061c0e7210 */ /* 0x080fe20007f1e0ff */
[C---:B------:R-:W-:Y:S01]  /*06e0*/  IMAD R24, R9.reuse, 0x2, R20 ;  /* 0x0000000209187824 */ /* 0x040fe200078e0214 */
[-C--:B------:R-:W-:Y:S01]  /*06f0*/  LEA.HI.X.SX32 R23, R26, R3.reuse, 0x1, P1 ;  /* 0x000000031a177211 */ /* 0x080fe200008f0eff */
[----:B------:R-:W5:Y:S01]  /*0700*/  LDG.E.U8 R44, desc[UR20][R12.64] ;  /* 0x000000140c2c7981 */ /* 0x000f62000c1e1100 */
[-C--:B------:R-:W-:Y:S01]  /*0710*/  LEA.HI.X.SX32 R15, R28, R3.reuse, 0x1, P0 ;  /* 0x000000031c0f7211 */ /* 0x080fe200000f0eff */
[C---:B------:R-:W-:Y:S01]  /*0720*/  IMAD R26, R9.reuse, 0x2, R24 ;  /* 0x00000002091a7824 */ /* 0x040fe200078e0218 */
[CC--:B-1----:R-:W-:Y:S01]  /*0730*/  IADD3 R16, P0, R20.reuse, R6.reuse, RZ ;  /* 0x0000000614107210 */ /* 0x0c2fe20007f1e0ff */
[----:B------:R0:W5:Y:S02]  /*0740*/  LDG.E.U8 R45, desc[UR20][R22.64] ;  /* 0x00000014162d7981 */ /* 0x000164000c1e1100 */
[----:B------:R-:W-:Y:S01]  /*0750*/  IMAD R28, R9, 0x2, R26 ;  /* 0x00000002091c7824 */ /* 0x000fe200078e021a */
[----:B------:R-:W-:Y:S01]  /*0760*/  LEA.HI.X.SX32 R17, R20, R3, 0x1, P0 ;  /* 0x0000000314117211 */ /* 0x000fe200000f0eff */
[----:B------:R1:W5:Y:S01]  /*0770*/  LDG.E.U8 R46, desc[UR20][R14.64] ;  /* 0x000000140e2e7981 */ /* 0x000362000c1e1100 */
[----:B------:R-:W-:-:S02]  /*0780*/  IADD3 R18, P0, R24, R6, RZ ;  /* 0x0000000618127210 */ /* 0x000fc40007f1e0ff */
[-C--:B------:R-:W-:Y:S01]  /*0790*/  IADD3 R20, P1, R26, R6.reuse, RZ ;  /* 0x000000061a147210 */ /* 0x080fe20007f3e0ff */
[----:B------:R1:W5:Y:S01]  /*07a0*/  LDG.E.U8 R47, desc[UR20][R16.64] ;  /* 0x00000014102f7981 */ /* 0x000362000c1e1100 */
[----:B------:R-:W-:Y:S01]  /*07b0*/  LEA.HI.X.SX32 R19, R24, R3, 0x1, P0 ;  /* 0x0000000318137211 */ /* 0x000fe200000f0eff */
[----:B0-----:R-:W-:Y:S01]  /*07c0*/  IMAD R22, R9, 0x2, R28 ;  /* 0x0000000209167824 */ /* 0x001fe200078e021c */
[----:B------:R-:W-:-:S03]  /*07d0*/  IADD3 R12, P0, R28, R6, RZ ;  /* 0x000000061c0c7210 */ /* 0x000fc60007f1e0ff */
[C---:B------:R-:W-:Y:S01]  /*07e0*/  IMAD R24, R9.reuse, 0x2, R22 ;  /* 0x0000000209187824 */ /* 0x040fe200078e0216 */
[-C--:B------:R-:W-:Y:S01]  /*07f0*/  LEA.HI.X.SX32 R13, R28, R3.reuse, 0x1, P0 ;  /* 0x000000031c0d7211 */ /* 0x080fe200000f0eff */
[----:B------:R0:W5:Y:S01]  /*0800*/  LDG.E.U8 R48, desc[UR20][R18.64] ;  /* 0x0000001412307981 */ /* 0x000162000c1e1100 */
[-C--:B------:R-:W-:Y:S01]  /*0810*/  LEA.HI.X.SX32 R21, R26, R3.reuse, 0x1, P1 ;  /* 0x000000031a157211 */ /* 0x080fe200008f0eff */
[C---:B------:R-:W-:Y:S01]  /*0820*/  IMAD R26, R9.reuse, 0x2, R24 ;  /* 0x00000002091a7824 */ /* 0x040fe200078e0218 */
[CC--:B-1----:R-:W-:Y:S01]  /*0830*/  IADD3 R14, P0, R22.reuse, R6.reuse, RZ ;  /* 0x00000006160e7210 */ /* 0x0c2fe20007f1e0ff */
[----:B------:R-:W5:Y:S02]  /*0840*/  LDG.E.U8 R12, desc[UR20][R12.64] ;  /* 0x000000140c0c7981 */ /* 0x000f64000c1e1100 */
[----:B------:R-:W-:Y:S01]  /*0850*/  IMAD R9, R9, 0x2, R26 ;  /* 0x0000000209097824 */ /* 0x000fe200078e021a */
[----:B------:R-:W-:Y:S01]  /*0860*/  LEA.HI.X.SX32 R15, R22, R3, 0x1, P0 ;  /* 0x00000003160f7211 */ /* 0x000fe200000f0eff */
[----:B------:R-:W5:Y:S01]  /*0870*/  LDG.E.U8 R20, desc[UR20][R20.64] ;  /* 0x0000001414147981 */ /* 0x000f62000c1e1100 */
[----:B------:R-:W-:-:S02]  /*0880*/  IADD3 R16, P0, R24, R6, RZ ;  /* 0x0000000618107210 */ /* 0x000fc40007f1e0ff */
[-C--:B------:R-:W-:Y:S01]  /*0890*/  IADD3 R22, P1, R26, R6.reuse, RZ ;  /* 0x000000061a167210 */ /* 0x080fe20007f3e0ff */
[----:B------:R-:W5:Y:S01]  /*08a0*/  LDG.E.U8 R14, desc[UR20][R14.64] ;  /* 0x000000140e0e7981 */ /* 0x000f62000c1e1100 */
[-C--:B------:R-:W-:Y:S02]  /*08b0*/  LEA.HI.X.SX32 R17, R24, R3.reuse, 0x1, P0 ;  /* 0x0000000318117211 */ /* 0x080fe400000f0eff */
[C---:B0-----:R-:W-:Y:S02]  /*08c0*/  IADD3 R18, P0, R9.reuse, R6, RZ ;  /* 0x0000000609127210 */ /* 0x041fe40007f1e0ff */
[-C--:B------:R-:W-:Y:S01]  /*08d0*/  LEA.HI.X.SX32 R23, R26, R3.reuse, 0x1, P1 ;  /* 0x000000031a177211 */ /* 0x080fe200008f0eff */
[----:B------:R-:W5:Y:S01]  /*08e0*/  LDG.E.U8 R16, desc[UR20][R16.64] ;  /* 0x0000001410107981 */ /* 0x000f62000c1e1100 */
[----:B------:R-:W-:-:S03]  /*08f0*/  LEA.HI.X.SX32 R19, R9, R3, 0x1, P0 ;  /* 0x0000000309137211 */ /* 0x000fc600000f0eff */
[----:B------:R-:W5:Y:S04]  /*0900*/  LDG.E.U8 R22, desc[UR20][R22.64] ;  /* 0x0000001416167981 */ /* 0x000f68000c1e1100 */
[----:B------:R-:W5:Y:S01]  /*0910*/  LDG.E.U8 R18, desc[UR20][R18.64] ;  /* 0x0000001412127981 */ /* 0x000f62000c1e1100 */
[----:B------:R-:W0:Y:S01]  /*0920*/  S2UR UR7, SR_CgaCtaId ;  /* 0x00000000000779c3 */ /* 0x000e220000008800 */
[C---:B------:R-:W-:Y:S01]  /*0930*/  IMAD.SHL.U32 R3, R0.reuse, 0x8, RZ ;  /* 0x0000000800037824 */ /* 0x040fe200078e00ff */
[----:B------:R-:W-:-:S04]  /*0940*/  LOP3.LUT R6, R0, 0x7f, RZ, 0xc0, !PT ;  /* 0x0000007f00067812 */ /* 0x000fc800078ec0ff */
[----:B------:R-:W-:Y:S01]  /*0950*/  LOP3.LUT R9, R3, 0x30, RZ, 0xc0, !PT ;  /* 0x0000003003097812 */ /* 0x000fe200078ec0ff */
[----:B------:R-:W-:Y:S01]  /*0960*/  UMOV UR4, 0x400 ;  /* 0x0000040000047882 */ /* 0x000fe20000000000 */
[----:B------:R-:W-:-:S03]  /*0970*/  VIADD R74, R5, 0x80 ;  /* 0x00000080054a7836 */ /* 0x000fc60000000000 */
[----:B------:R-:W-:Y:S02]  /*0980*/  IMAD R9, R6, 0x40, R9 ;  /* 0x0000004006097824 */ /* 0x000fe400078e0209 */
[----:B------:R-:W-:-:S03]  /*0990*/  ISETP.GE.AND P0, PT, R74, 0x1, PT ;  /* 0x000000014a00780c */ /* 0x000fc60003f06270 */
[----:B------:R-:W-:Y:S01]  /*09a0*/  LOP3.LUT R4, R9, R4, RZ, 0xfc, !PT ;  /* 0x0000000409047212 */ /* 0x000fe200078efcff */
[----:B0-----:R-:W-:-:S03]  /*09b0*/  ULEA UR7, UR7, UR4, 0x18 ;  /* 0x0000000407077291 */ /* 0x001fc6000f8ec03f */
[C---:B------:R-:W-:Y:S02]  /*09c0*/  LOP3.LUT R6, R4.reuse, 0x10, RZ, 0x3c, !PT ;  /* 0x0000001004067812 */ /* 0x040fe400078e3cff */
[----:B------:R-:W-:Y:S01]  /*09d0*/  LOP3.LUT R9, R4, 0x30, RZ, 0x3c, !PT ;  /* 0x0000003004097812 */ /* 0x000fe200078e3cff */
[----:B------:R-:W-:Y:S01]  /*09e0*/  IMAD.MOV.U32 R60, RZ, RZ, -0x800000 ;  /* 0xff800000ff3c7424 */ /* 0x000fe200078e00ff */
[----:B------:R-:W-:Y:S01]  /*09f0*/  CS2R R50, SRZ ;  /* 0x0000000000327805 */ /* 0x000fe2000001ff00 */
[----:B------:R-:W-:Y:S01]  /*0a00*/  IMAD.MOV.U32 R114, RZ, RZ, 0x3f800000 ;  /* 0x3f800000ff727424 */ /* 0x000fe200078e00ff */
[----:B------:R-:W-:Y:S01]  /*0a10*/  CS2R R52, SRZ ;  /* 0x0000000000347805 */ /* 0x000fe2000001ff00 */
[----:B------:R-:W-:Y:S01]  /*0a20*/  IMAD.MOV.U32 R113, RZ, RZ, 0x3f800000 ;  /* 0x3f800000ff717424 */ /* 0x000fe200078e00ff */
[----:B------:R-:W-:Y:S01]  /*0a30*/  CS2R R54, SRZ ;  /* 0x0000000000367805 */ /* 0x000fe2000001ff00 */
[----:B------:R-:W-:Y:S01]  /*0a40*/  IMAD.MOV.U32 R61, RZ, RZ, -0x800000 ;  /* 0xff800000ff3d7424 */ /* 0x000fe200078e00ff */
[C---:B------:R-:W-:Y:S01]  /*0a50*/  LOP3.LUT P5, RZ, R0.reuse, 0x80, RZ, 0xc0, !PT ;  /* 0x0000008000ff7812 */ /* 0x040fe200078ac0ff */
[----:B------:R-:W-:Y:S01]  /*0a60*/  IMAD.SHL.U32 R80, R0, 0x2, RZ ;  /* 0x0000000200507824 */ /* 0x000fe200078e00ff */
[----:B--2---:R-:W-:Y:S04]  /*0a70*/  STS.U8 [R4+UR7+0x2], R8 ;  /* 0x0000020804007988 */ /* 0x004fe80008000007 */
[----:B---3--:R0:W-:Y:S04]  /*0a80*/  STS.U8 [R4+UR7], R7 ;  /* 0x0000000704007988 */ /* 0x0081e80008000007 */
[----:B----4-:R-:W-:Y:S01]  /*0a90*/  STS.U8 [R4+UR7+0x4], R10 ;  /* 0x0000040a04007988 */ /* 0x010fe20008000007 */
[----:B0-----:R-:W-:-:S03]  /*0aa0*/  LOP3.LUT R7, R4, 0x20, RZ, 0x3c, !PT ;  /* 0x0000002004077812 */ /* 0x001fc600078e3cff */
[----:B-----5:R-:W-:Y:S04]  /*0ab0*/  STS.U8 [R4+UR7+0x6], R11 ;  /* 0x0000060b04007988 */ /* 0x020fe80008000007 */
[----:B------:R0:W-:Y:S04]  /*0ac0*/  STS.U8 [R4+UR7+0x8], R25 ;  /* 0x0000081904007988 */ /* 0x0001e80008000007 */
[----:B------:R1:W-:Y:S04]  /*0ad0*/  STS.U8 [R4+UR7+0xa], R27 ;  /* 0x00000a1b04007988 */ /* 0x0003e80008000007 */
[----:B------:R2:W-:Y:S04]  /*0ae0*/  STS.U8 [R4+UR7+0xc], R29 ;  /* 0x00000c1d04007988 */ /* 0x0005e80008000007 */
[----:B------:R-:W-:Y:S04]  /*0af0*/  STS.U8 [R4+UR7+0xe], R30 ;  /* 0x00000e1e04007988 */ /* 0x000fe80008000007 */
[----:B------:R3:W-:Y:S01]  /*0b00*/  STS.U8 [R6+UR7], R31 ;  /* 0x0000001f06007988 */ /* 0x0007e20008000007 */
[----:B0-----:R-:W-:-:S02]  /*0b10*/  CS2R R24, SRZ ;  /* 0x0000000000187805 */ /* 0x001fc4000001ff00 */
[----:B-1----:R-:W-:Y:S02]  /*0b20*/  CS2R R26, SRZ ;  /* 0x00000000001a7805 */ /* 0x002fe4000001ff00 */
[----:B--2---:R-:W-:Y:S01]  /*0b30*/  CS2R R28, SRZ ;  /* 0x00000000001c7805 */ /* 0x004fe2000001ff00 */
[----:B------:R-:W-:Y:S04]  /*0b40*/  STS.U8 [R6+UR7+0x4], R33 ;  /* 0x0000042106007988 */ /* 0x000fe80008000007 */
[----:B------:R0:W-:Y:S04]  /*0b50*/  STS.U8 [R6+UR7+0x2], R32 ;  /* 0x0000022006007988 */ /* 0x0001e80008000007 */
[----:B------:R-:W-:Y:S01]  /*0b60*/  STS.U8 [R6+UR7+0x6], R34 ;  /* 0x0000062206007988 */ /* 0x000fe20008000007 */
[----:B---3--:R-:W-:-:S03]  /*0b70*/  CS2R R30, SRZ ;  /* 0x00000000001e7805 */ /* 0x008fc6000001ff00 */
[----:B------:R1:W-:Y:S01]  /*0b80*/  STS.U8 [R6+UR7+0x8], R35 ;  /* 0x0000082306007988 */ /* 0x0003e20008000007 */
[----:B0-----:R-:W-:-:S03]  /*0b90*/  CS2R R32, SRZ ;  /* 0x0000000000207805 */ /* 0x001fc6000001ff00 */
[----:B------:R-:W-:Y:S04]  /*0ba0*/  STS.U8 [R6+UR7+0xa], R36 ;  /* 0x00000a2406007988 */ /* 0x000fe80008000007 */
[----:B------:R0:W-:Y:S04]  /*0bb0*/  STS.U8 [R6+UR7+0xc], R37 ;  /* 0x00000c2506007988 */ /* 0x0001e80008000007 */
[----:B------:R-:W-:Y:S04]  /*0bc0*/  STS.U8 [R6+UR7+0xe], R38 ;  /* 0x00000e2606007988 */ /* 0x000fe80008000007 */
[----:B------:R2:W-:Y:S04]  /*0bd0*/  STS.U8 [R7+UR7], R39 ;  /* 0x0000002707007988 */ /* 0x0005e80008000007 */
[----:B------:R-:W-:Y:S01]  /*0be0*/  STS.U8 [R7+UR7+0x2], R40 ;  /* 0x0000022807007988 */ /* 0x000fe20008000007 */
[----:B-1----:R-:W-:-:S02]  /*0bf0*/  CS2R R34, SRZ ;  /* 0x0000000000227805 */ /* 0x002fc4000001ff00 */
[----:B0-----:R-:W-:Y:S01]  /*0c00*/  CS2R R36, SRZ ;  /* 0x0000000000247805 */ /* 0x001fe2000001ff00 */
[----:B------:R0:W-:Y:S04]  /*0c10*/  STS.U8 [R7+UR7+0x4], R41 ;  /* 0x0000042907007988 */ /* 0x0001e80008000007 */
[----:B------:R-:W-:Y:S04]  /*0c20*/  STS.U8 [R7+UR7+0x6], R42 ;  /* 0x0000062a07007988 */ /* 0x000fe80008000007 */
[----:B------:R1:W-:Y:S01]  /*0c30*/  STS.U8 [R7+UR7+0x8], R43 ;  /* 0x0000082b07007988 */ /* 0x0003e20008000007 */
[----:B--2---:R-:W-:-:S02]  /*0c40*/  CS2R R38, SRZ ;  /* 0x0000000000267805 */ /* 0x004fc4000001ff00 */
[----:B0-----:R-:W-:Y:S01]  /*0c50*/  CS2R R40, SRZ ;  /* 0x0000000000287805 */ /* 0x001fe2000001ff00 */
[----:B------:R-:W-:Y:S04]  /*0c60*/  STS.U8 [R7+UR7+0xa], R44 ;  /* 0x00000a2c07007988 */ /* 0x000fe80008000007 */
[----:B------:R0:W-:Y:S04]  /*0c70*/  STS.U8 [R7+UR7+0xc], R45 ;  /* 0x00000c2d07007988 */ /* 0x0001e80008000007 */
[----:B------:R-:W-:Y:S01]  /*0c80*/  STS.U8 [R7+UR7+0xe], R46 ;  /* 0x00000e2e07007988 */ /* 0x000fe20008000007 */
[----:B-1----:R-:W-:-:S03]  /*0c90*/  CS2R R42, SRZ ;  /* 0x00000000002a7805 */ /* 0x002fc6000001ff00 */
[----:B------:R1:W-:Y:S01]  /*0ca0*/  STS.U8 [R9+UR7], R47 ;  /* 0x0000002f09007988 */ /* 0x0003e20008000007 */
[----:B0-----:R-:W-:-:S03]  /*0cb0*/  CS2R R44, SRZ ;  /* 0x00000000002c7805 */ /* 0x001fc6000001ff00 */
[----:B------:R0:W-:Y:S04]  /*0cc0*/  STS.U8 [R9+UR7+0x2], R48 ;  /* 0x0000023009007988 */ /* 0x0001e80008000007 */
[----:B------:R2:W-:Y:S01]  /*0cd0*/  STS.U8 [R9+UR7+0x6], R12 ;  /* 0x0000060c09007988 */ /* 0x0005e20008000007 */
[----:B-1----:R-:W-:-:S03]  /*0ce0*/  CS2R R46, SRZ ;  /* 0x00000000002e7805 */ /* 0x002fc6000001ff00 */
[----:B------:R2:W-:Y:S04]  /*0cf0*/  STS.U8 [R9+UR7+0x4], R20 ;  /* 0x0000041409007988 */ /* 0x0005e80008000007 */
[----:B------:R2:W-:Y:S01]  /*0d00*/  STS.U8 [R9+UR7+0x8], R14 ;  /* 0x0000080e09007988 */ /* 0x0005e20008000007 */
[----:B0-----:R-:W-:-:S03]  /*0d10*/  CS2R R48, SRZ ;  /* 0x0000000000307805 */ /* 0x001fc6000001ff00 */
[----:B------:R2:W-:Y:S04]  /*0d20*/  STS.U8 [R9+UR7+0xa], R16 ;  /* 0x00000a1009007988 */ /* 0x0005e80008000007 */
[----:B------:R2:W-:Y:S04]  /*0d30*/  STS.U8 [R9+UR7+0xc], R22 ;  /* 0x00000c1609007988 */ /* 0x0005e80008000007 */
[----:B------:R2:W-:Y:S01]  /*0d40*/  STS.U8 [R9+UR7+0xe], R18 ;  /* 0x00000e1209007988 */ /* 0x0005e20008000007 */
[----:B------:R-:W-:Y:S05]  /*0d50*/  @!P0 BRA `(.L_x_0) ;  /* 0x0000001c00508947 */ /* 0x000fea0003800000 */
[C---:B------:R-:W-:Y:S01]  /*0d60*/  LOP3.LUT R4, R0.reuse, 0x1, RZ, 0xc0, !PT ;  /* 0x0000000100047812 */ /* 0x040fe200078ec0ff */
[----:B------:R-:W0:Y:S01]  /*0d70*/  LDC.64 R82, c[0x0][0x250] ;  /* 0x00009400ff527b82 */ /* 0x000e220000000a00 */
[----:B------:R-:W-:Y:S01]  /*0d80*/  LOP3.LUT R7, R0, 0x1c, RZ, 0xc0, !PT ;  /* 0x0000001c00077812 */ /* 0x000fe200078ec0ff */
[----:B------:R-:W-:Y:S01]  /*0d90*/  ULDC UR4, c[0x0][0x258] ;  /* 0x0000960000047ab9 */ /* 0x000fe20000000800 */
[--C-:B------:R-:W-:Y:S01]  /*0da0*/  SHF.R.U32.HI R94, RZ, 0x2, R0.reuse ;  /* 0x00000002ff5e7819 */ /* 0x100fe20000011600 */
[----:B------:R-:W-:Y:S01]  /*0db0*/  ULDC.64 UR18, c[0x0][0x260] ;  /* 0x0000980000127ab9 */ /* 0x000fe20000000a00 */
[----:B------:R-:W-:Y:S01]  /*0dc0*/  SHF.R.U32.HI R6, RZ, 0x5, R0 ;  /* 0x00000005ff067819 */ /* 0x000fe20000011600 */
[----:B--2---:R-:W-:Y:S01]  /*0dd0*/  IMAD R9, R4, 0x2, R7 ;  /* 0x0000000204097824 */ /* 0x004fe200078e0207 */
[----:B------:R-:W-:Y:S01]  /*0de0*/  LOP3.LUT R4, R0, 0xe0, RZ, 0xc0, !PT ;  /* 0x000000e000047812 */ /* 0x000fe200078ec0ff */
[----:B------:R-:W1:Y:S01]  /*0df0*/  LDC R19, c[0x0][0x268] ;  /* 0x00009a00ff137b82 */ /* 0x000e620000000800 */
[----:B------:R-:W-:Y:S01]  /*0e00*/  SGXT.U32 R94, R94, 0x3 ;  /* 0x000000035e5e781a */ /* 0x000fe20000000000 */
[----:B------:R-:W-:Y:S01]  /*0e10*/  ULDC.64 UR8, c[0x0][0x218] ;  /* 0x0000860000087ab9 */ /* 0x000fe20000000a00 */
[----:B------:R-:W-:Y:S01]  /*0e20*/  SHF.R.U32.HI R4, RZ, 0x1, R4 ;  /* 0x00000001ff047819 */ /* 0x000fe20000011604 */
[----:B------:R-:W-:Y:S01]  /*0e30*/  IMAD.MOV.U32 R114, RZ, RZ, 0x3f800000 ;  /* 0x3f800000ff727424 */ /* 0x000fe200078e00ff */
[----:B------:R-:W-:Y:S01]  /*0e40*/  R2UR UR17, R6 ;  /* 0x00000000061172ca */ /* 0x000fe200000e0000 */
[----:B------:R-:W-:Y:S01]  /*0e50*/  IMAD.MOV.U32 R112, RZ, RZ, -0x800000 ;  /* 0xff800000ff707424 */ /* 0x000fe200078e00ff */
[----:B------:R-:W-:Y:S01]  /*0e60*/  LOP3.LUT R94, R5, R4, R94, 0xfe, !PT ;  /* 0x00000004055e7212 */ /* 0x000fe200078efe5e */
[----:B------:R-:W2:Y:S01]  /*0e70*/  LDC.64 R12, c[0x0][0x220] ;  /* 0x00008800ff0c7b82 */ /* 0x000ea20000000a00 */
[C---:B------:R-:W-:Y:S01]  /*0e80*/  LOP3.LUT R6, R0.reuse, 0x3f, RZ, 0xc0, !PT ;  /* 0x0000003f00067812 */ /* 0x040fe200078ec0ff */
[----:B------:R-:W-:Y:S01]  /*0e90*/  IMAD.MOV.U32 R113, RZ, RZ, 0x3f800000 ;  /* 0x3f800000ff717424 */ /* 0x000fe200078e00ff */
[----:B------:R-:W-:-:S02]  /*0ea0*/  LOP3.LUT R4, R0, 0x1f, RZ, 0xc0, !PT ;  /* 0x0000001f00047812 */ /* 0x000fc400078ec0ff */
[----:B------:R-:W-:Y:S02]  /*0eb0*/  CS2R R24, SRZ ;  /* 0x0000000000187805 */ /* 0x000fe4000001ff00 */
[----:B------:R-:W-:Y:S01]  /*0ec0*/  LEA.HI R8, R0, 0xc, RZ, 0x1a ;  /* 0x0000000c00087811 */ /* 0x000fe200078fd0ff */
[----:B------:R-:W-:Y:S01]  /*0ed0*/  IMAD R7, R6, UR4, RZ ;  /* 0x0000000406077c24 */ /* 0x000fe2000f8e02ff */
[--C-:B------:R-:W-:Y:S01]  /*0ee0*/  SHF.R.U32.HI R6, RZ, 0x6, R0.reuse ;  /* 0x00000006ff067819 */ /* 0x100fe20000011600 */
[----:B------:R-:W-:Y:S01]  /*0ef0*/  IMAD R5, R4, UR19, RZ ;  /* 0x0000001304057c24 */ /* 0x000fe2000f8e02ff */
[----:B------:R-:W-:Y:S01]  /*0f00*/  SHF.R.U32.HI R4, RZ, 0x5, R0 ;  /* 0x00000005ff047819 */ /* 0x000fe20000011600 */
[----:B0-----:R-:W-:Y:S01]  /*0f10*/  IMAD R82, R82, UR16, RZ ;  /* 0x0000001052527c24 */ /* 0x001fe2000f8e02ff */
[----:B------:R-:W-:Y:S01]  /*0f20*/  SGXT.U32 R6, R6, 0x2 ;  /* 0x000000020606781a */ /* 0x000fe20000000000 */
[----:B------:R-:W-:Y:S01]  /*0f30*/  UIMAD UR4, UR16, UR18, URZ ;  /* 0x00000012100472a4 */ /* 0x000fe2000f8e023f */
[----:B------:R-:W-:Y:S01]  /*0f40*/  SGXT.U32 R4, R4, 0x3 ;  /* 0x000000030404781a */ /* 0x000fe20000000000 */
[-C--:B------:R-:W-:Y:S01]  /*0f50*/  IMAD R8, R8, R83.reuse, RZ ;  /* 0x0000005308087224 */ /* 0x080fe200078e02ff */
[----:B------:R-:W-:Y:S01]  /*0f60*/  SHF.R.S32.HI R11, RZ, 0x1f, R7 ;  /* 0x0000001fff0b7819 */ /* 0x000fe20000011407 */
[----:B------:R-:W-:Y:S01]  /*0f70*/  IMAD R6, R6, R83, RZ ;  /* 0x0000005306067224 */ /* 0x000fe200078e02ff */
[--C-:B------:R-:W-:Y:S01]  /*0f80*/  IADD3 R7, P0, P1, R7, UR8, R82.reuse ;  /* 0x0000000807077c10 */ /* 0x100fe2000f91e052 */
[----:B-1----:R-:W-:Y:S01]  /*0f90*/  IMAD R76, R4, R19, RZ ;  /* 0x00000013044c7224 */ /* 0x002fe200078e02ff */
[----:B------:R-:W-:Y:S01]  /*0fa0*/  SHF.R.S32.HI R82, RZ, 0x1f, R82 ;  /* 0x0000001fff527819 */ /* 0x000fe20000011452 */
[----:B------:R-:W-:Y:S01]  /*0fb0*/  IMAD R110, R83, 0x4, R6 ;  /* 0x00000004536e7824 */ /* 0x000fe200078e0206 */
[----:B------:R-:W-:Y:S01]  /*0fc0*/  USHF.R.S32.HI UR5, URZ, 0x1f, UR4 ;  /* 0x0000001f3f057899 */ /* 0x000fe20008011404 */
[----:B------:R-:W-:Y:S01]  /*0fd0*/  IMAD R23, R19, 0x8, R76 ;  /* 0x0000000813177824 */ /* 0x000fe200078e024c */
[----:B------:R-:W-:Y:S01]  /*0fe0*/  IADD3.X R11, R11, UR9, R82, P0, P1 ;  /* 0x000000090b0b7c10 */ /* 0x000fe200087e2452 */
[----:B------:R-:W-:Y:S01]  /*0ff0*/  IMAD R82, R83, 0x4, R110 ;  /* 0x0000000453527824 */ /* 0x000fe200078e026e */
[----:B--2---:R-:W-:Y:S01]  /*1000*/  IADD3 R17, P0, P1, R5, UR4, R12 ;  /* 0x0000000405117c10 */ /* 0x004fe2000f91e00c */
[----:B------:R-:W-:Y:S01]  /*1010*/  IMAD R22, R19, 0x8, R23 ;  /* 0x0000000813167824 */ /* 0x000fe200078e0217 */
[----:B------:R-:W-:Y:S01]  /*1020*/  SHF.R.S32.HI R12, RZ, 0x1f, R5 ;  /* 0x0000001fff0c7819 */ /* 0x000fe20000011405 */
[----:B------:R-:W-:Y:S01]  /*1030*/  IMAD R4, R83, 0x8, R82 ;  /* 0x0000000853047824 */ /* 0x000fe200078e0252 */
[----:B------:R-:W-:Y:S01]  /*1040*/  LEA.HI R10, R0, 0x1c, RZ, 0x1a ;  /* 0x0000001c000a7811 */ /* 0x000fe200078fd0ff */
[----:B------:R-:W-:Y:S01]  /*1050*/  IMAD R21, R19, 0x8, R22 ;  /* 0x0000000813157824 */ /* 0x000fe200078e0216 */
[----:B------:R-:W-:Y:S01]  /*1060*/  IADD3.X R12, R12, UR5, R13, P0, P1 ;  /* 0x000000050c0c7c10 */ /* 0x000fe200087e240d */
[----:B------:R-:W-:Y:S01]  /*1070*/  IMAD R78, R83, 0x4, R4 ;  /* 0x00000004534e7824 */ /* 0x000fe200078e0204 */
[----:B------:R-:W-:Y:S01]  /*1080*/  IADD3 R103, P1, R6, R7, RZ ;  /* 0x0000000706677210 */ /* 0x000fe20007f3e0ff */
[----:B------:R-:W-:Y:S01]  /*1090*/  IMAD R10, R10, R83, RZ ;  /* 0x000000530a0a7224 */ /* 0x000fe200078e02ff */
[----:B------:R-:W-:Y:S01]  /*10a0*/  IADD3 R105, P2, R8, R7, RZ ;  /* 0x0000000708697210 */ /* 0x000fe20007f5e0ff */
[----:B------:R-:W-:Y:S01]  /*10b0*/  IMAD R16, R19, 0x8, R21 ;  /* 0x0000000813107824 */ /* 0x000fe200078e0215 */
[-C--:B------:R-:W-:Y:S01]  /*10c0*/  LEA.HI.X.SX32 R104, R6, R11.reuse, 0x1, P1 ;  /* 0x0000000b06687211 */ /* 0x080fe200008f0eff */
[----:B------:R-:W-:Y:S01]  /*10d0*/  IMAD R77, R83, 0x4, R78 ;  /* 0x00000004534d7824 */ /* 0x000fe200078e024e */
[----:B------:R-:W-:Y:S01]  /*10e0*/  LEA.HI.X.SX32 R106, R8, R11, 0x1, P2 ;  /* 0x0000000b086a7211 */ /* 0x000fe200010f0eff */
[C---:B------:R-:W-:Y:S01]  /*10f0*/  IMAD R15, R19.reuse, 0x8, R16 ;  /* 0x00000008130f7824 */ /* 0x040fe200078e0210 */
[-C--:B------:R-:W-:Y:S01]  /*1100*/  IADD3 R109, P1, R110, R7.reuse, RZ ;  /* 0x000000076e6d7210 */ /* 0x080fe20007f3e0ff */
[----:B------:R-:W-:Y:S01]  /*1110*/  UIADD3 UR4, UR7, 0x2000, URZ ;  /* 0x0000200007047890 */ /* 0x000fe2000fffe03f */
[----:B------:R-:W-:Y:S01]  /*1120*/  IADD3 R111, P2, R82, R7, RZ ;  /* 0x00000007526f7210 */ /* 0x000fe20007f5e0ff */
[C---:B------:R-:W-:Y:S01]  /*1130*/  IMAD R14, R19.reuse, 0x8, R15 ;  /* 0x00000008130e7824 */ /* 0x040fe200078e020f */
[----:B------:R-:W-:Y:S01]  /*1140*/  IADD3 R102, P0, R76, R17, RZ ;  /* 0x000000114c667210 */ /* 0x000fe20007f1e0ff */
[----:B------:R-:W-:Y:S01]  /*1150*/  USHF.R.U32.HI UR4, URZ, 0x4, UR4 ;  /* 0x000000043f047899 */ /* 0x000fe20008011604 */
[----:B------:R-:W-:Y:S01]  /*1160*/  IADD3 R107, P3, R10, R7, RZ ;  /* 0x000000070a6b7210 */ /* 0x000fe20007f7e0ff */
[----:B------:R-:W-:Y:S01]  /*1170*/  IMAD R13, R19, 0x8, R14 ;  /* 0x00000008130d7824 */ /* 0x000fe200078e020e */
[-C--:B------:R-:W-:Y:S01]  /*1180*/  LEA.HI.X.SX32 R110, R110, R11.reuse, 0x1, P1 ;  /* 0x0000000b6e6e7211 */ /* 0x080fe200008f0eff */
[----:B------:R-:W-:Y:S01]  /*1190*/  USGXT.U32 UR8, UR4, 0xe ;  /* 0x0000000e0408789a */ /* 0x000fe20008000000 */
[----:B------:R-:W-:Y:S01]  /*11a0*/  LEA.HI.X.SX32 R82, R82, R11, 0x1, P2 ;  /* 0x0000000b52527211 */ /* 0x000fe200010f0eff */
[----:B------:R-:W-:Y:S01]  /*11b0*/  IMAD.MOV.U32 R5, RZ, RZ, -0x800000 ;  /* 0xff800000ff057424 */ /* 0x000fe200078e00ff */
[----:B------:R-:W-:-:S02]  /*11c0*/  IADD3 R101, P1, R4, R7, RZ ;  /* 0x0000000704657210 */ /* 0x000fc40007f3e0ff */
[----:B------:R-:W-:Y:S02]  /*11d0*/  CS2R R26, SRZ ;  /* 0x00000000001a7805 */ /* 0x000fe4000001ff00 */
[----:B------:R-:W-:Y:S02]  /*11e0*/  IADD3 R95, P2, R78, R7, RZ ;  /* 0x000000074e5f7210 */ /* 0x000fe40007f5e0ff */
[----:B------:R-:W-:Y:S02]  /*11f0*/  CS2R R28, SRZ ;  /* 0x00000000001c7805 */ /* 0x000fe4000001ff00 */
[----:B------:R-:W-:Y:S02]  /*1200*/  LEA.HI.X.SX32 R76, R76, R12, 0x1, P0 ;  /* 0x0000000c4c4c7211 */ /* 0x000fe400000f0eff */
[----:B------:R-:W-:Y:S02]  /*1210*/  CS2R R30, SRZ ;  /* 0x00000000001e7805 */ /* 0x000fe4000001ff00 */
[----:B------:R-:W-:-:S02]  /*1220*/  SHF.R.U32.HI R100, RZ, 0x1, R0 ;  /* 0x00000001ff647819 */ /* 0x000fc40000011600 */
[----:B------:R-:W-:Y:S02]  /*1230*/  CS2R R32, SRZ ;  /* 0x0000000000207805 */ /* 0x000fe4000001ff00 */
[----:B------:R-:W-:Y:S01]  /*1240*/  LEA.HI.X.SX32 R108, R10, R11, 0x1, P3 ;  /* 0x0000000b0a6c7211 */ /* 0x000fe200018f0eff */
[----:B------:R-:W-:Y:S01]  /*1250*/  IMAD.MOV.U32 R10, RZ, RZ, 0x5410 ;  /* 0x00005410ff0a7424 */ /* 0x000fe200078e00ff */
[----:B------:R-:W-:Y:S02]  /*1260*/  IADD3 R75, P0, R23, R17, RZ ;  /* 0x00000011174b7210 */ /* 0x000fe40007f1e0ff */
[----:B------:R-:W-:Y:S02]  /*1270*/  CS2R R34, SRZ ;  /* 0x0000000000227805 */ /* 0x000fe4000001ff00 */
[----:B------:R-:W-:Y:S02]  /*1280*/  IADD3 R81, P3, R77, R7, RZ ;  /* 0x000000074d517210 */ /* 0x000fe40007f7e0ff */
[----:B------:R-:W-:-:S02]  /*1290*/  CS2R R36, SRZ ;  /* 0x0000000000247805 */ /* 0x000fc4000001ff00 */
[-C--:B------:R-:W-:Y:S01]  /*12a0*/  LEA.HI.X.SX32 R79, R4, R11.reuse, 0x1, P1 ;  /* 0x0000000b044f7211 */ /* 0x080fe200008f0eff */
[----:B------:R-:W-:Y:S01]  /*12b0*/  IMAD.MOV.U32 R4, RZ, RZ, RZ ;  /* 0x000000ffff047224 */ /* 0x000fe200078e00ff */
[----:B------:R-:W-:Y:S02]  /*12c0*/  LEA.HI.X.SX32 R78, R78, R11, 0x1, P2 ;  /* 0x0000000b4e4e7211 */ /* 0x000fe400010f0eff */
[----:B------:R-:W-:Y:S02]  /*12d0*/  CS2R R38, SRZ ;  /* 0x0000000000267805 */ /* 0x000fe4000001ff00 */
[-C--:B------:R-:W-:Y:S02]  /*12e0*/  IADD3 R73, P1, R22, R17.reuse, RZ ;  /* 0x0000001116497210 */ /* 0x080fe40007f3e0ff */
[----:B------:R-:W-:Y:S02]  /*12f0*/  CS2R R40, SRZ ;  /* 0x0000000000287805 */ /* 0x000fe4000001ff00 */
[----:B------:R-:W-:-:S02]  /*1300*/  IADD3 R72, P2, R21, R17, RZ ;  /* 0x0000001115487210 */ /* 0x000fc40007f5e0ff */
[----:B------:R-:W-:Y:S02]  /*1310*/  CS2R R42, SRZ ;  /* 0x00000000002a7805 */ /* 0x000fe4000001ff00 */
[----:B------:R-:W-:Y:S02]  /*1320*/  SGXT.U32 R100, R100, 0x1 ;  /* 0x000000016464781a */ /* 0x000fe40000000000 */
[----:B------:R-:W-:Y:S02]  /*1330*/  CS2R R44, SRZ ;  /* 0x00000000002c7805 */ /* 0x000fe4000001ff00 */
[----:B------:R-:W-:Y:S02]  /*1340*/  LEA.HI.X.SX32 R23, R23, R12, 0x1, P0 ;  /* 0x0000000c17177211 */ /* 0x000fe400000f0eff */
[----:B------:R-:W-:Y:S02]  /*1350*/  CS2R R46, SRZ ;  /* 0x00000000002e7805 */ /* 0x000fe4000001ff00 */
[----:B------:R-:W-:-:S02]  /*1360*/  LEA.HI.X.SX32 R77, R77, R11, 0x1, P3 ;  /* 0x0000000b4d4d7211 */ /* 0x000fc400018f0eff */
[----:B------:R-:W-:Y:S02]  /*1370*/  CS2R R48, SRZ ;  /* 0x0000000000307805 */ /* 0x000fe4000001ff00 */
[----:B------:R-:W-:Y:S02]  /*1380*/  IADD3 R20, P0, R16, R17, RZ ;  /* 0x0000001110147210 */ /* 0x000fe40007f1e0ff */
[----:B------:R-:W-:Y:S02]  /*1390*/  CS2R R50, SRZ ;  /* 0x0000000000327805 */ /* 0x000fe4000001ff00 */
[----:B------:R-:W-:Y:S02]  /*13a0*/  SEL R11, RZ, 0x90, !P5 ;  /* 0x00000090ff0b7807 */ /* 0x000fe40006800000 */
[----:B------:R-:W-:Y:S02]  /*13b0*/  CS2R R52, SRZ ;  /* 0x0000000000347805 */ /* 0x000fe4000001ff00 */
[----:B------:R-:W-:-:S02]  /*13c0*/  LEA.HI.X.SX32 R22, R22, R12, 0x1, P1 ;  /* 0x0000000c16167211 */ /* 0x000fc400008f0eff */
[----:B------:R-:W-:Y:S02]  /*13d0*/  CS2R R54, SRZ ;  /* 0x0000000000367805 */ /* 0x000fe4000001ff00 */
[----:B------:R-:W-:Y:S01]  /*13e0*/  LEA.HI.X.SX32 R21, R21, R12, 0x1, P2 ;  /* 0x0000000c15157211 */ /* 0x000fe200010f0eff */
[----:B------:R-:W-:Y:S01]  /*13f0*/  UMOV UR14, 0xfffffffe ;  /* 0xfffffffe000e7882 */ /* 0x000fe20000000000 */
[----:B------:R-:W-:Y:S01]  /*1400*/  LOP3.LUT R100, R9, R100, RZ, 0xfc, !PT ;  /* 0x0000006409647212 */ /* 0x000fe200078efcff */
[----:B------:R-:W-:Y:S01]  /*1410*/  IMAD.MOV.U32 R9, RZ, RZ, 0x7632 ;  /* 0x00007632ff097424 */ /* 0x000fe200078e00ff */
[-C--:B------:R-:W-:Y:S01]  /*1420*/  IADD3 R19, P1, R15, R17.reuse, RZ ;  /* 0x000000110f137210 */ /* 0x080fe20007f3e0ff */
[----:B------:R-:W-:Y:S01]  /*1430*/  UMOV UR15, 0x7fffffdf ;  /* 0x7fffffdf000f7882 */ /* 0x000fe20000000000 */
[-C--:B------:R-:W-:Y:S01]  /*1440*/  IADD3 R18, P2, R14, R17.reuse, RZ ;  /* 0x000000110e127210 */ /* 0x080fe20007f5e0ff */
[----:B------:R-:W-:Y:S01]  /*1450*/  UMOV UR9, URZ ;  /* 0x0000003f00097c82 */ /* 0x000fe20008000000 */
[----:B------:R-:W-:Y:S01]  /*1460*/  IADD3 R17, P3, R13, R17, RZ ;  /* 0x000000110d117210 */ /* 0x000fe20007f7e0ff */
[----:B------:R-:W-:Y:S01]  /*1470*/  UMOV UR5, URZ ;  /* 0x0000003f00057c82 */ /* 0x000fe20008000000 */
[-C--:B------:R-:W-:Y:S01]  /*1480*/  LEA.HI.X.SX32 R16, R16, R12.reuse, 0x1, P0 ;  /* 0x0000000c10107211 */ /* 0x080fe200000f0eff */
[----:B------:R-:W-:Y:S01]  /*1490*/  UMOV UR6, URZ ;  /* 0x0000003f00067c82 */ /* 0x000fe20008000000 */
[----:B------:R-:W-:Y:S01]  /*14a0*/  LOP3.LUT P0, RZ, R0, 0x2, RZ, 0xc0, !PT ;  /* 0x0000000200ff7812 */ /* 0x000fe2000780c0ff */
[----:B------:R-:W-:Y:S01]  /*14b0*/  UIADD3.64 UR14, UR8, -UR14, URZ ;  /* 0x8000000e080e7297 */ /* 0x000fe2000fffe03f */
[----:B------:R-:W-:Y:S01]  /*14c0*/  LOP3.LUT R11, R11, 0x7f, R0, 0x78, !PT ;  /* 0x0000007f0b0b7812 */ /* 0x000fe200078e7800 */
[----:B------:R-:W-:Y:S01]  /*14d0*/  UMOV UR4, URZ ;  /* 0x0000003f00047c82 */ /* 0x000fe20008000000 */
[-C--:B------:R-:W-:Y:S01]  /*14e0*/  LEA.HI.X.SX32 R15, R15, R12.reuse, 0x1, P1 ;  /* 0x0000000c0f0f7211 */ /* 0x080fe200008f0eff */
[----:B------:R-:W-:Y:S01]  /*14f0*/  ULDC UR18, c[0x0][0x238] ;  /* 0x00008e0000127ab9 */ /* 0x000fe20000000800 */
[----:B------:R-:W-:-:S02]  /*1500*/  LEA.HI.X.SX32 R14, R14, R12, 0x1, P2 ;  /* 0x0000000c0e0e7211 */ /* 0x000fc400010f0eff */
[----:B------:R-:W-:Y:S02]  /*1510*/  LEA.HI.X.SX32 R13, R13, R12, 0x1, P3 ;  /* 0x0000000c0d0d7211 */ /* 0x000fe400018f0eff */
[----:B------:R-:W-:Y:S02]  /*1520*/  LOP3.LUT P6, RZ, R0, 0x1, RZ, 0xc0, !PT ;  /* 0x0000000100ff7812 */ /* 0x000fe400078cc0ff */
[----:B------:R-:W-:Y:S02]  /*1530*/  LOP3.LUT R12, R80, 0x6, RZ, 0xc0, !PT ;  /* 0x00000006500c7812 */ /* 0x000fe400078ec0ff */
[----:B------:R-:W-:Y:S02]  /*1540*/  SEL R10, R10, 0x1054, !P0 ;  /* 0x000010540a0a7807 */ /* 0x000fe40004000000 */
[----:B------:R-:W-:Y:S02]  /*1550*/  SEL R9, R9, 0x3276, !P0 ;  /* 0x0000327609097807 */ /* 0x000fe40004000000 */
[----:B------:R-:W-:-:S02]  /*1560*/  LOP3.LUT R8, R11, 0x20, RZ, 0x3c, !PT ;  /* 0x000000200b087812 */ /* 0x000fc400078e3cff */
[----:B------:R-:W-:Y:S02]  /*1570*/  LOP3.LUT R7, R94, 0x8, RZ, 0xfc, !PT ;  /* 0x000000085e077812 */ /* 0x000fe400078efcff */
[----:B------:R-:W-:-:S07]  /*1580*/  LOP3.LUT R6, R100, 0x1, RZ, 0x3c, !PT ;  /* 0x0000000164067812 */ /* 0x000fce00078e3cff */
.L_x_1:
[----:B------:R-:W-:Y:S02]  /*1590*/  SHF.R.S32.HI R71, RZ, 0x1f, R4 ;  /* 0x0000001fff477819 */ /* 0x000fe40000011404 */
[C---:B------:R-:W-:Y:S02]  /*15a0*/  IADD3 R58, P0, R4.reuse, R103, RZ ;  /* 0x00000067043a7210 */ /* 0x040fe40007f1e0ff */
[C---:B------:R-:W-:Y:S02]  /*15b0*/  IADD3 R68, P1, R4.reuse, R109, RZ ;  /* 0x0000006d04447210 */ /* 0x040fe40007f3e0ff */
[C---:B------:R-:W-:Y:S01]  /*15c0*/  IADD3 R56, P2, R4.reuse, R81, RZ ;  /* 0x0000005104387210 */ /* 0x040fe20007f5e0ff */
[C---:B------:R-:W-:Y:S01]  /*15d0*/  IMAD.X R59, R71.reuse, 0x1, R104, P0 ;  /* 0x00000001473b7824 */ /* 0x040fe200000e0668 */
[C---:B------:R-:W-:Y:S01]  /*15e0*/  IADD3 R66, P0, R4.reuse, R111, RZ ;  /* 0x0000006f04427210 */ /* 0x040fe20007f1e0ff */
[C---:B------:R-:W-:Y:S01]  /*15f0*/  IMAD.X R69, R71.reuse, 0x1, R110, P1 ;  /* 0x0000000147457824 */ /* 0x040fe200008e066e */
[C---:B------:R-:W-:Y:S01]  /*1600*/  IADD3 R64, P1, R4.reuse, R101, RZ ;  /* 0x0000006504407210 */ /* 0x040fe20007f3e0ff */
[C---:B------:R-:W-:Y:S01]  /*1610*/  IMAD.X R57, R71.reuse, 0x1, R77, P2 ;  /* 0x0000000147397824 */ /* 0x040fe200010e064d */
[----:B------:R0:W2:Y:S01]  /*1620*/  LDG.E.U8 R70, desc[UR20][R58.64] ;  /* 0x000000143a467981 */ /* 0x0000a2000c1e1100 */
[C---:B------:R-:W-:Y:S01]  /*1630*/  IMAD.X R67, R71.reuse, 0x1, R82, P0 ;  /* 0x0000000147437824 */ /* 0x040fe200000e0652 */
[C---:B------:R-:W-:Y:S01]  /*1640*/  IADD3 R62, P0, R4.reuse, R105, RZ ;  /* 0x00000069043e7210 */ /* 0x040fe20007f1e0ff */
[C---:B------:R-:W-:Y:S01]  /*1650*/  IMAD.X R65, R71.reuse, 0x1, R79, P1 ;  /* 0x0000000147417824 */ /* 0x040fe200008e064f */
[C---:B------:R-:W-:Y:S01]  /*1660*/  IADD3 R60, P1, R4.reuse, R95, RZ ;  /* 0x0000005f043c7210 */ /* 0x040fe20007f3e0ff */
[----:B------:R-:W3:Y:S04]  /*1670*/  LDG.E.U8 R84, desc[UR20][R56.64] ;  /* 0x0000001438547981 */ /* 0x000ee8000c1e1100 */
[----:B------:R-:W4:Y:S01]  /*1680*/  LDG.E.U8 R85, desc[UR20][R68.64] ;  /* 0x0000001444557981 */ /* 0x000f22000c1e1100 */
[----:B0-----:R-:W-:Y:S01]  /*1690*/  IADD3 R58, P2, R4, R107, RZ ;  /* 0x0000006b043a7210 */ /* 0x001fe20007f5e0ff */
[----:B------:R-:W-:-:S02]  /*16a0*/  IMAD.X R63, R71, 0x1, R106, P0 ;  /* 0x00000001473f7824 */ /* 0x000fc400000e066a */
[C---:B------:R-:W-:Y:S01]  /*16b0*/  IMAD.X R61, R71.reuse, 0x1, R78, P1 ;  /* 0x00000001473d7824 */ /* 0x040fe200008e064e */
[----:B------:R-:W5:Y:S01]  /*16c0*/  LDG.E.U8 R66, desc[UR20][R66.64] ;  /* 0x0000001442427981 */ /* 0x000f62000c1e1100 */
[----:B------:R-:W-:-:S03]  /*16d0*/  IMAD.X R59, R71, 0x1, R108, P2 ;  /* 0x00000001473b7824 */ /* 0x000fc600010e066c */
[----:B------:R-:W4:Y:S04]  /*16e0*/  LDG.E.U8 R64, desc[UR20][R64.64] ;  /* 0x0000001440407981 */ /* 0x000f28000c1e1100 */
[----:B------:R-:W4:Y:S04]  /*16f0*/  LDG.E.U8 R87, desc[UR20][R62.64] ;  /* 0x000000143e577981 */ /* 0x000f28000c1e1100 */
[----:B------:R-:W4:Y:S04]  /*1700*/  LDG.E.U8 R89, desc[UR20][R60.64] ;  /* 0x000000143c597981 */ /* 0x000f28000c1e1100 */
[----:B------:R-:W4:Y:S01]  /*1710*/  LDG.E.U8 R91, desc[UR20][R58.64] ;  /* 0x000000143a5b7981 */ /* 0x000f22000c1e1100 */
[----:B------:R-:W-:Y:S01]  /*1720*/  BAR.SYNC.DEFER_BLOCKING 0x0 ;  /* 0x0000000000007b1d */ /* 0x000fe20000010000 */
[----:B------:R-:W-:-:S04]  /*1730*/  USHF.L.U32 UR10, UR17, 0x6, URZ ;  /* 0x00000006110a7899 */ /* 0x000fc8000800063f */
[----:B------:R-:W-:-:S04]  /*1740*/  ULOP3.LUT UR10, UR10, 0x100, URZ, 0xc0, !UPT ;  /* 0x000001000a0a7892 */ /* 0x000fc8000f8ec03f */
[----:B------:R-:W-:-:S04]  /*1750*/  ULEA.HI UR10, UR7, UR10, URZ, 0x1c ;  /* 0x0000000a070a7291 */ /* 0x000fc8000f8fe03f */
[----:B------:R-:W-:Y:S01]  /*1760*/  ULOP3.LUT UR10, UR10, 0x3fff, URZ, 0xc0, !UPT ;  /* 0x00003fff0a0a7892 */ /* 0x000fe2000f8ec03f */
[----:B------:R-:W-:Y:S01]  /*1770*/  UMOV UR12, 0xfffffffe ;  /* 0xfffffffe000c7882 */ /* 0x000fe20000000000 */
[----:B------:R-:W-:Y:S01]  /*1780*/  UMOV UR13, 0x7fffffdf ;  /* 0x7fffffdf000d7882 */ /* 0x000fe20000000000 */
[----:B------:R-:W-:Y:S02]  /*1790*/  UMOV UR11, URZ ;  /* 0x0000003f000b7c82 */ /* 0x000fe40008000000 */
[----:B------:R-:W-:Y:S02]  /*17a0*/  UIADD3.64 UR12, UR10, -UR12, URZ ;  /* 0x8000000c0a0c7297 */ /* 0x000fe4000fffe03f */
[----:B------:R-:W-:Y:S01]  /*17b0*/  UMOV UR24, UR10 ;  /* 0x0000000a00187c82 */ /* 0x000fe20008000000 */
[----:B------:R-:W-:Y:S02]  /*17c0*/  USHF.R.S32.HI UR10, URZ, 0x1f, UR4 ;  /* 0x0000001f3f0a7899 */ /* 0x000fe40008011404 */
[----:B------:R-:W-:-:S02]  /*17d0*/  IADD3 R92, P0, R102, UR4, RZ ;  /* 0x00000004665c7c10 */ /* 0x000fc4000ff1e0ff */
[----:B------:R-:W-:Y:S02]  /*17e0*/  IADD3 R98, P1, R75, UR4, RZ ;  /* 0x000000044b627c10 */ /* 0x000fe4000ff3e0ff */
[----:B------:R-:W-:Y:S02]  /*17f0*/  IADD3.X R93, R76, UR10, RZ, P0, !PT ;  /* 0x0000000a4c5d7c10 */ /* 0x000fe400087fe4ff */
[----:B------:R-:W-:Y:S01]  /*1800*/  IADD3 R96, P0, R73, UR4, RZ ;  /* 0x0000000449607c10 */ /* 0x000fe2000ff1e0ff */
[----:B------:R-:W-:Y:S01]  /*1810*/  UMOV UR26, UR8 ;  /* 0x00000008001a7c82 */ /* 0x000fe20008000000 */
[----:B------:R-:W-:Y:S01]  /*1820*/  IADD3.X R99, R23, UR10, RZ, P1, !PT ;  /* 0x0000000a17637c10 */ /* 0x000fe20008ffe4ff */
[----:B------:R-:W-:Y:S01]  /*1830*/  UMOV UR27, 0x80000020 ;  /* 0x80000020001b7882 */ /* 0x000fe20000000000 */
[----:B------:R-:W-:Y:S01]  /*1840*/  IADD3.X R97, R22, UR10, RZ, P0, !PT ;  /* 0x0000000a16617c10 */ /* 0x000fe200087fe4ff */
[----:B------:R-:W-:Y:S01]  /*1850*/  UMOV UR25, 0x80000020 ;  /* 0x8000002000197882 */ /* 0x000fe20000000000 */
[----:B------:R-:W-:-:S02]  /*1860*/  IADD3 R90, P1, R72, UR4, RZ ;  /* 0x00000004485a7c10 */ /* 0x000fc4000ff3e0ff */
[----:B------:R-:W-:Y:S01]  /*1870*/  IADD3 R88, P0, R20, UR4, RZ ;  /* 0x0000000414587c10 */ /* 0x000fe2000ff1e0ff */
[----:B--2---:R-:W-:Y:S04]  /*1880*/  STS.U8 [R11+UR7+0x2000], R70 ;  /* 0x002000460b007988 */ /* 0x004fe80008000007 */
[----:B---3--:R-:W-:Y:S04]  /*1890*/  STS.U8 [R11+UR7+0x2600], R84 ;  /* 0x002600540b007988 */ /* 0x008fe80008000007 */
[----:B-----5:R-:W-:Y:S04]  /*18a0*/  STS.U8 [R11+UR7+0x2200], R66 ;  /* 0x002200420b007988 */ /* 0x020fe80008000007 */
[----:B----4-:R-:W-:Y:S04]  /*18b0*/  STS.U8 [R11+UR7+0x2400], R64 ;  /* 0x002400400b007988 */ /* 0x010fe80008000007 */
[----:B------:R-:W-:Y:S04]  /*18c0*/  STS.U8 [R8+UR7+0x2100], R85 ;  /* 0x0021005508007988 */ /* 0x000fe80008000007 */
[----:B------:R-:W-:Y:S04]  /*18d0*/  STS.U8 [R8+UR7+0x2300], R87 ;  /* 0x0023005708007988 */ /* 0x000fe80008000007 */
[----:B------:R-:W-:Y:S04]  /*18e0*/  STS.U8 [R8+UR7+0x2500], R89 ;  /* 0x0025005908007988 */ /* 0x000fe80008000007 */
[----:B------:R0:W-:Y:S01]  /*18f0*/  STS.U8 [R8+UR7+0x2700], R91 ;  /* 0x0027005b08007988 */ /* 0x0001e20008000007 */
[----:B------:R1:W-:Y:S06]  /*1900*/  MEMBAR.ALL.CTA ;  /* 0x0000000000007992 */ /* 0x0003ec0000008000 */
[----:B-1----:R-:W1:Y:S02]  /*1910*/  FENCE.VIEW.ASYNC.S ;  /* 0x00000000000073c6 */ /* 0x002e640000000000 */
[----:B-1----:R-:W-:Y:S01]  /*1920*/  BAR.SYNC.DEFER_BLOCKING 0x0 ;  /* 0x0000000000007b1d */ /* 0x002fe20000010000 */
[----:B0-----:R-:W-:-:S02]  /*1930*/  IADD3.X R91, R21, UR10, RZ, P1, !PT ;  /* 0x0000000a155b7c10 */ /* 0x001fc40008ffe4ff */
[----:B------:R-:W-:Y:S02]  /*1940*/  IADD3.X R89, R16, UR10, RZ, P0, !PT ;  /* 0x0000000a10597c10 */ /* 0x000fe400087fe4ff */
[----:B------:R-:W-:Y:S02]  /*1950*/  IADD3 R86, P1, R19, UR4, RZ ;  /* 0x0000000413567c10 */ /* 0x000fe4000ff3e0ff */
[----:B------:R-:W-:Y:S02]  /*1960*/  IADD3 R84, P2, R18, UR4, RZ ;  /* 0x0000000412547c10 */ /* 0x000fe4000ff5e0ff */
[----:B------:R-:W-:Y:S02]  /*1970*/  IADD3.X R87, R15, UR10, RZ, P1, !PT ;  /* 0x0000000a0f577c10 */ /* 0x000fe40008ffe4ff */
[----:B------:R-:W-:Y:S01]  /*1980*/  IADD3.X R85, R14, UR10, RZ, P2, !PT ;  /* 0x0000000a0e557c10 */ /* 0x000fe200097fe4ff */
[----:B------:R-:W-:Y:S01]  /*1990*/  WARPGROUP.ARRIVE ;  /* 0x00000000000079c5 */ /* 0x000fe20000000000 */
[----:B------:R0:W2:Y:S04]  /*19a0*/  LDG.E.U8 R116, desc[UR20][R92.64] ;  /* 0x000000145c747981 */ /* 0x0000a8000c1e1100 */
[----:B------:R-:W3:Y:S01]  /*19b0*/  LDG.E.U8 R98, desc[UR20][R98.64] ;  /* 0x0000001462627981 */ /* 0x000ee2000c1e1100 */
[----:B------:R-:W-:Y:S03]  /*19c0*/  QGMMA.64x32x32.F32.E4M3.E4M3 R56, gdesc[UR24], RZ, !UPT ;  /* 0x00600000183879f3 */ /* 0x000fe6000c7008ff */
[----:B------:R1:W4:Y:S01]  /*19d0*/  LDG.E.U8 R96, desc[UR20][R96.64] ;  /* 0x0000001460607981 */ /* 0x000322000c1e1100 */
[----:B0-----:R-:W-:-:S03]  /*19e0*/  IADD3 R92, P0, R17, UR4, RZ ;  /* 0x00000004115c7c10 */ /* 0x001fc6000ff1e0ff */
[----:B------:R0:W5:Y:S01]  /*19f0*/  LDG.E.U8 R90, desc[UR20][R90.64] ;  /* 0x000000145a5a7981 */ /* 0x000162000c1e1100 */
[----:B------:R-:W-:-:S03]  /*1a00*/  IADD3.X R93, R13, UR10, RZ, P0, !PT ;  /* 0x0000000a0d5d7c10 */ /* 0x000fc600087fe4ff */
[----:B------:R0:W5:Y:S04]  /*1a10*/  LDG.E.U8 R88, desc[UR20][R88.64] ;  /* 0x0000001458587981 */ /* 0x000168000c1e1100 */
[----:B------:R0:W5:Y:S04]  /*1a20*/  LDG.E.U8 R86, desc[UR20][R86.64] ;  /* 0x0000001456567981 */ /* 0x000168000c1e1100 */
[----:B------:R0:W5:Y:S04]  /*1a30*/  LDG.E.U8 R84, desc[UR20][R84.64] ;  /* 0x0000001454547981 */ /* 0x000168000c1e1100 */
[----:B------:R0:W5:Y:S01]  /*1a40*/  LDG.E.U8 R92, desc[UR20][R92.64] ;  /* 0x000000145c5c7981 */ /* 0x000162000c1e1100 */
[----:B------:R-:W-:Y:S01]  /*1a50*/  QGMMA.64x32x32.F32.E4M3.E4M3 R56, gdesc[UR12], R56, gsb0 ;  /* 0x006000000c3879f3 */ /* 0x000fe20008000838 */
[----:B-1----:R-:W-:-:S04]  /*1a60*/  IADD3 R97, P0, R12, UR5, RZ ;  /* 0x000000050c617c10 */ /* 0x002fc8000ff1e0ff */
[----:B------:R-:W-:Y:S01]  /*1a70*/  IADD3 R99, P1, R97, 0x9, RZ ;  /* 0x0000000961637810 */ /* 0x000fe20007f3e0ff */
[----:B0-----:R-:W-:-:S03]  /*1a80*/  IMAD.X R91, RZ, RZ, UR6, P0 ;  /* 0x00000006ff5b7e24 */ /* 0x001fc600080e06ff */
[C---:B------:R-:W-:Y:S01]  /*1a90*/  ISETP.GT.U32.AND P4, PT, R99.reuse, R94, PT ;  /* 0x0000005e6300720c */ /* 0x040fe20003f84070 */
[----:B------:R-:W-:Y:S01]  /*1aa0*/  IMAD.X R115, RZ, RZ, R91, P1 ;  /* 0x000000ffff737224 */ /* 0x000fe200008e065b */
[----:B------:R-:W-:-:S04]  /*1ab0*/  ISETP.GT.U32.AND P2, PT, R99, R7, PT ;  /* 0x000000076300720c */ /* 0x000fc80003f44070 */
[C---:B------:R-:W-:Y:S02]  /*1ac0*/  ISETP.GT.U32.AND.EX P4, PT, R115.reuse, RZ, PT, P4 ;  /* 0x000000ff7300720c */ /* 0x040fe40003f84140 */
[----:B------:R-:W-:Y:S02]  /*1ad0*/  ISETP.GT.U32.AND.EX P2, PT, R115, RZ, PT, P2 ;  /* 0x000000ff7300720c */ /* 0x000fe40003f44120 */
[----:B------:R-:W-:-:S04]  /*1ae0*/  IADD3 R89, P0, R97, 0x10, RZ ;  /* 0x0000001061597810 */ /* 0x000fc80007f1e0ff */
[C---:B------:R-:W-:Y:S02]  /*1af0*/  ISETP.GT.U32.AND P1, PT, R89.reuse, R94, PT ;  /* 0x0000005e5900720c */ /* 0x040fe40003f24070 */
[----:B------:R-:W-:Y:S01]  /*1b00*/  ISETP.GT.U32.AND P3, PT, R89, R7, PT ;  /* 0x000000075900720c */ /* 0x000fe20003f64070 */
[----:B------:R-:W-:-:S05]  /*1b10*/  IMAD.X R89, RZ, RZ, R91, P0 ;  /* 0x000000ffff597224 */ /* 0x000fca00000e065b */
[----:B------:R-:W-:Y:S01]  /*1b20*/  ISETP.GT.U32.AND.EX P3, PT, R89, RZ, PT, P3 ;  /* 0x000000ff5900720c */ /* 0x000fe20003f64130 */
[----:B------:R-:W-:Y:S02]  /*1b30*/  WARPGROUP.DEPBAR.LE gsb0, 0x0 ;  /* 0x00008000000079c5 */ /* 0x000fe40000010000 */
[----:B------:R-:W-:Y:S01]  /*1b40*/  FMUL R61, R61, UR18 ;  /* 0x000000123d3d7c20 */ /* 0x000fe20008400000 */
[----:B------:R-:W-:Y:S01]  /*1b50*/  FMUL R63, R63, UR18 ;  /* 0x000000123f3f7c20 */ /* 0x000fe20008400000 */
[----:B------:R-:W-:Y:S01]  /*1b60*/  ISETP.GT.U32.AND.EX P1, PT, R89, RZ, PT, P1 ;  /* 0x000000ff5900720c */ /* 0x000fe20003f24110 */
[----:B------:R-:W-:Y:S02]  /*1b70*/  BAR.SYNC.DEFER_BLOCKING 0x0 ;  /* 0x0000000000007b1d */ /* 0x000fe40000010000 */
[----:B------:R-:W-:Y:S02]  /*1b80*/  FSEL R61, R61, -INF , !P4 ;  /* 0xff8000003d3d7808 */ /* 0x000fe40006000000 */
[----:B------:R-:W-:-:S02]  /*1b90*/  IADD3 R87, P4, R97, 0x11, RZ ;  /* 0x0000001161577810 */ /* 0x000fc40007f9e0ff */
[----:B------:R-:W-:Y:S02]  /*1ba0*/  FSEL R63, R63, -INF , !P2 ;  /* 0xff8000003f3f7808 */ /* 0x000fe40005000000 */
[----:B------:R-:W-:Y:S01]  /*1bb0*/  IADD3 R85, P2, R97, 0x18, RZ ;  /* 0x0000001861557810 */ /* 0x000fe20007f5e0ff */
[--C-:B------:R-:W-:Y:S01]  /*1bc0*/  IMAD.X R93, RZ, RZ, R91.reuse, P4 ;  /* 0x000000ffff5d7224 */ /* 0x100fe200020e065b */
[-C--:B------:R-:W-:Y:S01]  /*1bd0*/  ISETP.GT.U32.AND P4, PT, R87, R7.reuse, PT ;  /* 0x000000075700720c */ /* 0x080fe20003f84070 */
[----:B------:R-:W-:Y:S01]  /*1be0*/  FMUL R67, R67, UR18 ;  /* 0x0000001243437c20 */ /* 0x000fe20008400000 */
[----:B------:R-:W-:Y:S01]  /*1bf0*/  ISETP.GT.U32.AND P0, PT, R87, R94, PT ;  /* 0x0000005e5700720c */ /* 0x000fe20003f04070 */
[----:B------:R-:W-:Y:S01]  /*1c00*/  IMAD.X R87, RZ, RZ, R91, P2 ;  /* 0x000000ffff577224 */ /* 0x000fe200010e065b */
[----:B------:R-:W-:Y:S02]  /*1c10*/  ISETP.GT.U32.AND P2, PT, R85, R7, PT ;  /* 0x000000075500720c */ /* 0x000fe40003f44070 */
[----:B------:R-:W-:Y:S01]  /*1c20*/  ISETP.GT.U32.AND.EX P4, PT, R93, RZ, PT, P4 ;  /* 0x000000ff5d00720c */ /* 0x000fe20003f84140 */
[----:B------:R-:W-:Y:S01]  /*1c30*/  FMUL R99, R70, UR18 ;  /* 0x0000001246637c20 */ /* 0x000fe20008400000 */
[----:B------:R-:W-:-:S02]  /*1c40*/  ISETP.GT.U32.AND.EX P2, PT, R87, RZ, PT, P2 ;  /* 0x000000ff5700720c */ /* 0x000fc40003f44120 */
[----:B------:R-:W-:Y:S02]  /*1c50*/  FSEL R70, R67, -INF , !P4 ;  /* 0xff80000043467808 */ /* 0x000fe40006000000 */
[-C--:B------:R-:W-:Y:S01]  /*1c60*/  ISETP.GT.U32.AND P4, PT, R97, R7.reuse, PT ;  /* 0x000000076100720c */ /* 0x080fe20003f84070 */
[----:B------:R-:W-:Y:S01]  /*1c70*/  FMUL R66, R66, UR18 ;  /* 0x0000001242427c20 */ /* 0x000fe20008400000 */
[----:B------:R-:W-:Y:S01]  /*1c80*/  FSEL R67, R99, -INF , !P2 ;  /* 0xff80000063437808 */ /* 0x000fe20005000000 */
[----:B------:R-:W-:Y:S01]  /*1c90*/  FMUL R58, R58, UR18 ;  /* 0x000000123a3a7c20 */ /* 0x000fe20008400000 */
[----:B------:R-:W-:Y:S02]  /*1ca0*/  ISETP.GE.U32.AND P2, PT, R97, R7, PT ;  /* 0x000000076100720c */ /* 0x000fe40003f46070 */
[----:B------:R-:W-:Y:S01]  /*1cb0*/  ISETP.GT.U32.AND.EX P4, PT, R91, RZ, PT, P4 ;  /* 0x000000ff5b00720c */ /* 0x000fe20003f84140 */
[----:B------:R-:W-:Y:S01]  /*1cc0*/  FMUL R59, R59, UR18 ;  /* 0x000000123b3b7c20 */ /* 0x000fe20008400000 */
[----:B------:R-:W-:-:S02]  /*1cd0*/  FSEL R66, R66, -INF , !P3 ;  /* 0xff80000042427808 */ /* 0x000fc40005800000 */
[-C--:B------:R-:W-:Y:S02]  /*1ce0*/  ISETP.GT.U32.AND P3, PT, R97, R94.reuse, PT ;  /* 0x0000005e6100720c */ /* 0x080fe40003f64070 */
[----:B------:R-:W-:Y:S02]  /*1cf0*/  ISETP.GE.U32.AND.EX P2, PT, R91, RZ, PT, P2 ;  /* 0x000000ff5b00720c */ /* 0x000fe40003f46120 */
[----:B------:R-:W-:Y:S02]  /*1d00*/  FSEL R58, R58, -INF , !P4 ;  /* 0xff8000003a3a7808 */ /* 0x000fe40006000000 */
[----:B------:R-:W-:Y:S01]  /*1d10*/  IADD3 R99, P4, R97, 0x8, RZ ;  /* 0x0000000861637810 */ /* 0x000fe20007f9e0ff */
[----:B------:R-:W-:Y:S01]  /*1d20*/  FMUL R62, R62, UR18 ;  /* 0x000000123e3e7c20 */ /* 0x000fe20008400000 */
[----:B------:R-:W-:Y:S02]  /*1d30*/  ISETP.GT.U32.AND.EX P3, PT, R91, RZ, PT, P3 ;  /* 0x000000ff5b00720c */ /* 0x000fe40003f64130 */
[----:B------:R-:W-:Y:S01]  /*1d40*/  FSEL R59, R59, -INF , !P2 ;  /* 0xff8000003b3b7808 */ /* 0x000fe20005000000 */
[----:B------:R-:W-:Y:S01]  /*1d50*/  IMAD.X R119, RZ, RZ, R91, P4 ;  /* 0x000000ffff777224 */ /* 0x000fe200020e065b */
[----:B------:R-:W-:-:S02]  /*1d60*/  ISETP.GE.U32.AND P4, PT, R97, R94, PT ;  /* 0x0000005e6100720c */ /* 0x000fc40003f86070 */
[----:B------:R-:W-:Y:S02]  /*1d70*/  IADD3 R97, P2, R97, 0x19, RZ ;  /* 0x0000001961617810 */ /* 0x000fe40007f5e0ff */
[----:B------:R-:W-:Y:S02]  /*1d80*/  FSEL R62, R62, -INF , !P3 ;  /* 0xff8000003e3e7808 */ /* 0x000fe40005800000 */
[----:B------:R-:W-:-:S04]  /*1d90*/  FMNMX R115, R58, R59, !PT ;  /* 0x0000003b3a737209 */ /* 0x000fc80007800000 */
[----:B------:R-:W-:Y:S01]  /*1da0*/  FMNMX R118, R62, R115, !PT ;  /* 0x000000733e767209 */ /* 0x000fe20007800000 */
[----:B------:R-:W-:Y:S01]  /*1db0*/  IMAD.X R115, RZ, RZ, R91, P2 ;  /* 0x000000ffff737224 */ /* 0x000fe200010e065b */
[----:B------:R-:W-:Y:S01]  /*1dc0*/  ISETP.GT.U32.AND P2, PT, R97, R7, PT ;  /* 0x000000076100720c */ /* 0x000fe20003f44070 */
[----:B------:R-:W-:Y:S01]  /*1dd0*/  FMUL R71, R71, UR18 ;  /* 0x0000001247477c20 */ /* 0x000fe20008400000 */
[----:B------:R-:W-:Y:S02]  /*1de0*/  FMNMX R117, R63, R118, !PT ;  /* 0x000000763f757209 */ /* 0x000fe40007800000 */
[----:B------:R-:W-:Y:S02]  /*1df0*/  ISETP.GT.U32.AND.EX P2, PT, R115, RZ, PT, P2 ;  /* 0x000000ff7300720c */ /* 0x000fe40003f44120 */
[----:B------:R-:W-:Y:S02]  /*1e00*/  FMNMX R117, R66, R117, !PT ;  /* 0x0000007542757209 */ /* 0x000fe40007800000 */
[----:B------:R-:W-:Y:S01]  /*1e10*/  FSEL R71, R71, -INF , !P2 ;  /* 0xff80000047477808 */ /* 0x000fe20005000000 */
[----:B------:R-:W-:Y:S01]  /*1e20*/  FMUL R56, R56, UR18 ;  /* 0x0000001238387c20 */ /* 0x000fe20008400000 */
[----:B------:R-:W-:Y:S01]  /*1e30*/  ISETP.GT.U32.AND P2, PT, R99, R94, PT ;  /* 0x0000005e6300720c */ /* 0x000fe20003f44070 */
[----:B------:R-:W-:Y:S01]  /*1e40*/  FMUL R57, R57, UR18 ;  /* 0x0000001239397c20 */ /* 0x000fe20008400000 */
[----:B------:R-:W-:Y:S01]  /*1e50*/  FMNMX R118, R70, R117, !PT ;  /* 0x0000007546767209 */ /* 0x000fe20007800000 */
[----:B------:R-:W-:Y:S01]  /*1e60*/  FMUL R60, R60, UR18 ;  /* 0x000000123c3c7c20 */ /* 0x000fe20008400000 */
[----:B------:R-:W-:-:S02]  /*1e70*/  ISETP.GE.U32.AND.EX P4, PT, R91, RZ, PT, P4 ;  /* 0x000000ff5b00720c */ /* 0x000fc40003f86140 */
[----:B------:R-:W-:Y:S02]  /*1e80*/  ISETP.GT.U32.AND.EX P2, PT, R119, RZ, PT, P2 ;  /* 0x000000ff7700720c */ /* 0x000fe40003f44120 */
[----:B------:R-:W-:Y:S02]  /*1e90*/  FMNMX R118, R67, R118, !PT ;  /* 0x0000007643767209 */ /* 0x000fe40007800000 */
[----:B------:R-:W-:Y:S02]  /*1ea0*/  FSEL R56, R56, -INF , !P3 ;  /* 0xff80000038387808 */ /* 0x000fe40005800000 */
[----:B------:R-:W-:Y:S02]  /*1eb0*/  FSEL R57, R57, -INF , !P4 ;  /* 0xff80000039397808 */ /* 0x000fe40006000000 */
[----:B------:R-:W-:Y:S02]  /*1ec0*/  FSEL R60, R60, -INF , !P2 ;  /* 0xff8000003c3c7808 */ /* 0x000fe40005000000 */
[----:B------:R-:W-:-:S02]  /*1ed0*/  FMNMX R99, R71, R118, !PT ;  /* 0x0000007647637209 */ /* 0x000fc40007800000 */
[----:B------:R-:W-:Y:S02]  /*1ee0*/  ISETP.GT.U32.AND P2, PT, R85, R94, PT ;  /* 0x0000005e5500720c */ /* 0x000fe40003f44070 */
[----:B------:R-:W-:Y:S01]  /*1ef0*/  FMNMX R85, R56, R57, !PT ;  /* 0x0000003938557209 */ /* 0x000fe20007800000 */
[----:B------:R-:W-:Y:S01]  /*1f00*/  FMUL R64, R64, UR18 ;  /* 0x0000001240407c20 */ /* 0x000fe20008400000 */
[----:B------:R-:W0:Y:S02]  /*1f10*/  SHFL.BFLY PT, R120, R99, 0x2, 0x1f ;  /* 0x0c401f0063787f89 */ /* 0x000e2400000e0000 */
[----:B------:R-:W-:Y:S01]  /*1f20*/  FMNMX R118, R60, R85, !PT ;  /* 0x000000553c767209 */ /* 0x000fe20007800000 */
[----:B------:R-:W-:Y:S01]  /*1f30*/  FMUL R65, R65, UR18 ;  /* 0x0000001241417c20 */ /* 0x000fe20008400000 */
[----:B------:R-:W-:Y:S02]  /*1f40*/  ISETP.GT.U32.AND.EX P2, PT, R87, RZ, PT, P2 ;  /* 0x000000ff5700720c */ /* 0x000fe40003f44120 */
[----:B------:R-:W-:-:S02]  /*1f50*/  ISETP.GT.U32.AND.EX P0, PT, R93, RZ, PT, P0 ;  /* 0x000000ff5d00720c */ /* 0x000fc40003f04100 */
[----:B------:R-:W-:Y:S02]  /*1f60*/  FSEL R64, R64, -INF , !P1 ;  /* 0xff80000040407808 */ /* 0x000fe40004800000 */
[----:B------:R-:W-:Y:S01]  /*1f70*/  FMNMX R87, R61, R118, !PT ;  /* 0x000000763d577209 */ /* 0x000fe20007800000 */
[----:B------:R-:W-:Y:S01]  /*1f80*/  FMUL R85, R68, UR18 ;  /* 0x0000001244557c20 */ /* 0x000fe20008400000 */
[----:B------:R-:W-:Y:S02]  /*1f90*/  ISETP.GT.U32.AND P3, PT, R97, R94, PT ;  /* 0x0000005e6100720c */ /* 0x000fe40003f64070 */
[----:B------:R-:W-:Y:S02]  /*1fa0*/  FSEL R68, R65, -INF , !P0 ;  /* 0xff80000041447808 */ /* 0x000fe40004000000 */
[----:B------:R-:W-:Y:S01]  /*1fb0*/  FMNMX R87, R64, R87, !PT ;  /* 0x0000005740577209 */ /* 0x000fe20007800000 */
[----:B------:R-:W-:Y:S01]  /*1fc0*/  FMUL R65, R69, UR18 ;  /* 0x0000001245417c20 */ /* 0x000fe20008400000 */
[----:B------:R-:W-:-:S02]  /*1fd0*/  ISETP.GT.U32.AND.EX P3, PT, R115, RZ, PT, P3 ;  /* 0x000000ff7300720c */ /* 0x000fc40003f64130 */
[----:B------:R-:W-:Y:S02]  /*1fe0*/  FSEL R69, R85, -INF , !P2 ;  /* 0xff80000055457808 */ /* 0x000fe40005000000 */
[----:B------:R-:W-:Y:S02]  /*1ff0*/  FMNMX R118, R68, R87, !PT ;  /* 0x0000005744767209 */ /* 0x000fe40007800000 */
[----:B------:R-:W-:Y:S02]  /*2000*/  FSEL R85, R65, -INF , !P3 ;  /* 0xff80000041557808 */ /* 0x000fe40005800000 */
[----:B------:R-:W-:-:S04]  /*2010*/  FMNMX R118, R69, R118, !PT ;  /* 0x0000007645767209 */ /* 0x000fc80007800000 */
[----:B------:R-:W-:Y:S02]  /*2020*/  FMNMX R118, R85, R118, !PT ;  /* 0x0000007655767209 */ /* 0x000fe40007800000 */
[----:B0-----:R-:W-:-:S03]  /*2030*/  FMNMX R120, R99, R120, !PT ;  /* 0x0000007863787209 */ /* 0x001fc60007800000 */
[----:B------:R-:W0:Y:S04]  /*2040*/  SHFL.BFLY PT, R87, R118, 0x2, 0x1f ;  /* 0x0c401f0076577f89 */ /* 0x000e2800000e0000 */
[----:B------:R-:W1:Y:S01]  /*2050*/  SHFL.BFLY PT, R89, R120, 0x1, 0x1f ;  /* 0x0c201f0078597f89 */ /* 0x000e6200000e0000 */
[----:B0-----:R-:W-:Y:S02]  /*2060*/  FMNMX R87, R118, R87, !PT ;  /* 0x0000005776577209 */ /* 0x001fe40007800000 */
[----:B-1----:R-:W-:-:S03]  /*2070*/  FMNMX R65, R120, R89, !PT ;  /* 0x0000005978417209 */ /* 0x002fc60007800000 */
[----:B------:R-:W0:Y:S01]  /*2080*/  SHFL.BFLY PT, R120, R87, 0x1, 0x1f ;  /* 0x0c201f0057787f89 */ /* 0x000e2200000e0000 */
[----:B------:R-:W-:-:S05]  /*2090*/  FMNMX R65, R65, R112, !PT ;  /* 0x0000007041417209 */ /* 0x000fca0007800000 */
[----:B------:R-:W-:-:S04]  /*20a0*/  FADD R66, R66, -R65 ;  /* 0x8000004142427221 */ /* 0x000fc80000000000 */
[----:B------:R-:W-:Y:S01]  /*20b0*/  FMUL R89, R66, 1.4426950216293334961 ;  /* 0x3fb8aa3b42597820 */ /* 0x000fe20000400000 */
[----:B------:R-:W-:-:S04]  /*20c0*/  FADD R66, R70, -R65 ;  /* 0x8000004146427221 */ /* 0x000fc80000000000 */
[----:B------:R-:W-:Y:S01]  /*20d0*/  FMUL R91, R66, 1.4426950216293334961 ;  /* 0x3fb8aa3b425b7820 */ /* 0x000fe20000400000 */
[----:B0-----:R-:W-:Y:S01]  /*20e0*/  FMNMX R66, R87, R120, !PT ;  /* 0x0000007857427209 */ /* 0x001fe20007800000 */
[----:B------:R-:W-:-:S03]  /*20f0*/  FADD R87, R67, -R65 ;  /* 0x8000004143577221 */ /* 0x000fc60000000000 */
[----:B------:R-:W-:Y:S01]  /*2100*/  FMNMX R66, R66, R5, !PT ;  /* 0x0000000542427209 */ /* 0x000fe20007800000 */
[----:B------:R-:W-:Y:S01]  /*2110*/  FMUL R97, R87, 1.4426950216293334961 ;  /* 0x3fb8aa3b57617820 */ /* 0x000fe20000400000 */
[----:B------:R-:W-:-:S04]  /*2120*/  FADD R87, R71, -R65 ;  /* 0x8000004147577221 */ /* 0x000fc80000000000 */
[----:B------:R-:W-:Y:S01]  /*2130*/  FMUL R99, R87, 1.4426950216293334961 ;  /* 0x3fb8aa3b57637820 */ /* 0x000fe20000400000 */
[--C-:B------:R-:W-:Y:S01]  /*2140*/  FADD R87, R56, -R66.reuse ;  /* 0x8000004238577221 */ /* 0x100fe20000000000 */
[----:B------:R0:W-:Y:S01]  /*2150*/  MUFU.EX2 R70, R89 ;  /* 0x0000005900467308 */ /* 0x0001e20000000800 */
[--C-:B------:R-:W-:Y:S01]  /*2160*/  FADD R58, R58, -R65.reuse ;  /* 0x800000413a3a7221 */ /* 0x100fe20000000000 */
[----:B------:R-:W-:Y:S01]  /*2170*/  FADD R59, R59, -R65 ;  /* 0x800000413b3b7221 */ /* 0x000fe20000000000 */
[----:B0-----:R-:W-:Y:S01]  /*2180*/  FMUL R89, R87, 1.4426950216293334961 ;  /* 0x3fb8aa3b57597820 */ /* 0x001fe20000400000 */
[----:B------:R-:W-:-:S04]  /*2190*/  FADD R87, R57, -R66 ;  /* 0x8000004239577221 */ /* 0x000fc80000000000 */
[----:B------:R0:W-:Y:S01]  /*21a0*/  MUFU.EX2 R67, R91 ;  /* 0x0000005b00437308 */ /* 0x0001e20000000800 */
[----:B------:R-:W-:Y:S01]  /*21b0*/  FMUL R58, R58, 1.4426950216293334961 ;  /* 0x3fb8aa3b3a3a7820 */ /* 0x000fe20000400000 */
[----:B------:R-:W-:Y:S01]  /*21c0*/  FMUL R59, R59, 1.4426950216293334961 ;  /* 0x3fb8aa3b3b3b7820 */ /* 0x000fe20000400000 */
[--C-:B------:R-:W-:Y:S01]  /*21d0*/  FADD R62, R62, -R65.reuse ;  /* 0x800000413e3e7221 */ /* 0x100fe20000000000 */
[----:B------:R-:W-:Y:S01]  /*21e0*/  FADD R63, R63, -R65 ;  /* 0x800000413f3f7221 */ /* 0x000fe20000000000 */
[----:B0-----:R-:W-:Y:S01]  /*21f0*/  FMUL R91, R87, 1.4426950216293334961 ;  /* 0x3fb8aa3b575b7820 */ /* 0x001fe20000400000 */
[----:B------:R-:W-:-:S04]  /*2200*/  FADD R87, R60, -R66 ;  /* 0x800000423c577221 */ /* 0x000fc80000000000 */
[----:B------:R-:W-:Y:S01]  /*2210*/  FMUL R93, R87, 1.4426950216293334961 ;  /* 0x3fb8aa3b575d7820 */ /* 0x000fe20000400000 */
[--C-:B------:R-:W-:Y:S01]  /*2220*/  FADD R87, R61, -R66.reuse ;  /* 0x800000423d577221 */ /* 0x100fe20000000000 */
[----:B------:R-:W-:Y:S01]  /*2230*/  FMUL R62, R62, 1.4426950216293334961 ;  /* 0x3fb8aa3b3e3e7820 */ /* 0x000fe20000400000 */
[----:B------:R-:W-:Y:S01]  /*2240*/  FMUL R63, R63, 1.4426950216293334961 ;  /* 0x3fb8aa3b3f3f7820 */ /* 0x000fe20000400000 */
[----:B------:R0:W-:Y:S01]  /*2250*/  MUFU.EX2 R71, R97 ;  /* 0x0000006100477308 */ /* 0x0001e20000000800 */
[--C-:B------:R-:W-:Y:S01]  /*2260*/  FADD R68, R68, -R66.reuse ;  /* 0x8000004244447221 */ /* 0x100fe20000000000 */
[--C-:B------:R-:W-:Y:S01]  /*2270*/  FADD R69, R69, -R66.reuse ;  /* 0x8000004245457221 */ /* 0x100fe20000000000 */
[----:B------:R-:W-:-:S05]  /*2280*/  FADD R85, R85, -R66 ;  /* 0x8000004255557221 */ /* 0x000fca0000000000 */
[----:B------:R-:W-:Y:S01]  /*2290*/  MUFU.EX2 R58, R58 ;  /* 0x0000003a003a7308 */ /* 0x000fe20000000800 */
[----:B0-----:R-:W-:Y:S01]  /*22a0*/  FMUL R97, R87, 1.4426950216293334961 ;  /* 0x3fb8aa3b57617820 */ /* 0x001fe20000400000 */
[----:B------:R-:W-:Y:S01]  /*22b0*/  FADD R87, R64, -R66 ;  /* 0x8000004240577221 */ /* 0x000fe20000000000 */
[----:B------:R-:W-:-:S05]  /*22c0*/  FMUL R118, R68, 1.4426950216293334961 ;  /* 0x3fb8aa3b44767820 */ /* 0x000fca0000400000 */
[----:B------:R-:W0:Y:S01]  /*22d0*/  MUFU.EX2 R59, R59 ;  /* 0x0000003b003b7308 */ /* 0x000e220000000800 */
[----:B------:R-:W-:Y:S01]  /*22e0*/  FMUL R87, R87, 1.4426950216293334961 ;  /* 0x3fb8aa3b57577820 */ /* 0x000fe20000400000 */
[----:B------:R-:W-:Y:S01]  /*22f0*/  FMUL R69, R69, 1.4426950216293334961 ;  /* 0x3fb8aa3b45457820 */ /* 0x000fe20000400000 */
[----:B------:R-:W-:-:S05]  /*2300*/  FMUL R68, R85, 1.4426950216293334961 ;  /* 0x3fb8aa3b55447820 */ /* 0x000fca0000400000 */
[----:B------:R-:W-:Y:S08]  /*2310*/  MUFU.EX2 R57, R89 ;  /* 0x0000005900397308 */ /* 0x000ff00000000800 */
[----:B------:R-:W1:Y:S08]  /*2320*/  MUFU.EX2 R60, R91 ;  /* 0x0000005b003c7308 */ /* 0x000e700000000800 */
[----:B------:R-:W-:Y:S08]  /*2330*/  MUFU.EX2 R62, R62 ;  /* 0x0000003e003e7308 */ /* 0x000ff00000000800 */
[----:B------:R-:W1:Y:S08]  /*2340*/  MUFU.EX2 R63, R63 ;  /* 0x0000003f003f7308 */ /* 0x000e700000000800 */
[----:B------:R-:W1:Y:S08]  /*2350*/  MUFU.EX2 R61, R93 ;  /* 0x0000005d003d7308 */ /* 0x000e700000000800 */
[----:B------:R-:W1:Y:S01]  /*2360*/  MUFU.EX2 R56, R99 ;  /* 0x0000006300387308 */ /* 0x000e620000000800 */
[----:B0-----:R-:W-:-:S07]  /*2370*/  F2FP.SATFINITE.E4M3.F32.PACK_AB_MERGE_C R85, R59, R58, RZ ;  /* 0x0000003a3b55723e */ /* 0x001fce00048070ff */
[----:B------:R-:W0:Y:S01]  /*2380*/  MUFU.EX2 R64, R97 ;  /* 0x0000006100407308 */ /* 0x000e220000000800 */
[----:B--2---:R-:W-:Y:S07]  /*2390*/  STS.U8 [R11+UR7+0x2000], R116 ;  /* 0x002000740b007988 */ /* 0x004fee0008000007 */
[----:B------:R-:W-:Y:S01]  /*23a0*/  MUFU.EX2 R87, R87 ;  /* 0x0000005700577308 */ /* 0x000fe20000000800 */
[----:B---3--:R-:W-:Y:S07]  /*23b0*/  STS.U8 [R11+UR7+0x2100], R98 ;  /* 0x002100620b007988 */ /* 0x008fee0008000007 */
[----:B------:R-:W2:Y:S01]  /*23c0*/  MUFU.EX2 R118, R118 ;  /* 0x0000007600767308 */ /* 0x000ea20000000800 */
[----:B----4-:R-:W-:Y:S07]  /*23d0*/  STS.U8 [R11+UR7+0x2200], R96 ;  /* 0x002200600b007988 */ /* 0x010fee0008000007 */
[----:B------:R-:W-:Y:S01]  /*23e0*/  MUFU.EX2 R69, R69 ;  /* 0x0000004500457308 */ /* 0x000fe20000000800 */
[----:B-----5:R-:W-:Y:S07]  /*23f0*/  STS.U8 [R11+UR7+0x2300], R90 ;  /* 0x0023005a0b007988 */ /* 0x020fee0008000007 */
[----:B------:R-:W3:Y:S01]  /*2400*/  MUFU.EX2 R68, R68 ;  /* 0x0000004400447308 */ /* 0x000ee20000000800 */
[----:B------:R-:W-:Y:S01]  /*2410*/  STS.U8 [R11+UR7+0x2400], R88 ;  /* 0x002400580b007988 */ /* 0x000fe20008000007 */
[----:B------:R-:W-:Y:S01]  /*2420*/  FADD R59, R58, R59 ;  /* 0x0000003b3a3b7221 */ /* 0x000fe20000000000 */
[----:B-1----:R-:W-:-:S02]  /*2430*/  FADD R58, R57, R60 ;  /* 0x0000003c393a7221 */ /* 0x002fc40000000000 */
[----:B------:R-:W-:Y:S04]  /*2440*/  STS.U8 [R11+UR7+0x2500], R86 ;  /* 0x002500560b007988 */ /* 0x000fe80008000007 */
[----:B------:R-:W-:Y:S04]  /*2450*/  STS.U8 [R11+UR7+0x2600], R84 ;  /* 0x002600540b007988 */ /* 0x000fe80008000007 */
[----:B------:R-:W-:Y:S01]  /*2460*/  STS.U8 [R11+UR7+0x2700], R92 ;  /* 0x0027005c0b007988 */ /* 0x000fe20008000007 */
[----:B------:R1:W-:Y:S06]  /*2470*/  MEMBAR.ALL.CTA ;  /* 0x0000000000007992 */ /* 0x0003ec0000008000 */
[----:B-1----:R-:W1:Y:S01]  /*2480*/  FENCE.VIEW.ASYNC.S ;  /* 0x00000000000073c6 */ /* 0x002e620000000000 */
[----:B------:R-:W-:Y:S01]  /*2490*/  F2FP.SATFINITE.E4M3.F32.PACK_AB_MERGE_C R89, R63, R62, RZ ;  /* 0x0000003e3f59723e */ /* 0x000fe200048070ff */
[----:B------:R-:W-:Y:S01]  /*24a0*/  FADD R62, R62, R59 ;  /* 0x0000003b3e3e7221 */ /* 0x000fe20000000000 */
[----:B------:R-:W-:Y:S01]  /*24b0*/  F2FP.SATFINITE.E4M3.F32.PACK_AB_MERGE_C R85, R60, R57, R85 ;  /* 0x000000393c55723e */ /* 0x000fe20004807055 */
[----:B------:R-:W-:Y:S01]  /*24c0*/  FADD R57, R61, R58 ;  /* 0x0000003a3d397221 */ /* 0x000fe20000000000 */
[----:B------:R-:W-:-:S02]  /*24d0*/  F2FP.SATFINITE.E4M3.F32.PACK_AB_MERGE_C R58, R67, R70, RZ ;  /* 0x00000046433a723e */ /* 0x000fc400048070ff */
[----:B------:R-:W-:Y:S01]  /*24e0*/  F2FP.SATFINITE.E4M3.F32.PACK_AB_MERGE_C R59, R56, R71, RZ ;  /* 0x00000047383b723e */ /* 0x000fe200048070ff */
[----:B------:R-:W-:Y:S01]  /*24f0*/  FADD R63, R63, R62 ;  /* 0x0000003e3f3f7221 */ /* 0x000fe20000000000 */
[----:B0-----:R-:W-:Y:S02]  /*2500*/  F2FP.SATFINITE.E4M3.F32.PACK_AB_MERGE_C R60, R64, R61, R89 ;  /* 0x0000003d403c723e */ /* 0x001fe40004807059 */
[----:B--2---:R-:W-:Y:S02]  /*2510*/  F2FP.SATFINITE.E4M3.F32.PACK_AB_MERGE_C R58, R118, R87, R58 ;  /* 0x00000057763a723e */ /* 0x004fe4000480703a */
[----:B---3--:R-:W-:Y:S01]  /*2520*/  F2FP.SATFINITE.E4M3.F32.PACK_AB_MERGE_C R59, R68, R69, R59 ;  /* 0x00000045443b723e */ /* 0x008fe2000480703b */
[----:B------:R-:W-:Y:S01]  /*2530*/  FADD R70, R70, R63 ;  /* 0x0000003f46467221 */ /* 0x000fe20000000000 */
[----:B------:R-:W-:Y:S01]  /*2540*/  SEL R61, R85, R60, !P6 ;  /* 0x0000003c553d7207 */ /* 0x000fe20007000000 */
[----:B------:R-:W-:Y:S01]  /*2550*/  FADD R5, -R66, R5 ;  /* 0x0000000542057221 */ /* 0x000fe20000000100 */
[----:B------:R-:W-:-:S02]  /*2560*/  SEL R85, R60, R85, !P6 ;  /* 0x000000553c557207 */ /* 0x000fc40007000000 */
[----:B------:R-:W-:Y:S01]  /*2570*/  SEL R63, R58, R59, !P6 ;  /* 0x0000003b3a3f7207 */ /* 0x000fe20007000000 */
[----:B------:R-:W-:Y:S01]  /*2580*/  FADD R64, R64, R57 ;  /* 0x0000003940407221 */ /* 0x000fe20000000000 */
[----:B------:R-:W-:Y:S01]  /*2590*/  SEL R59, R59, R58, !P6 ;  /* 0x0000003a3b3b7207 */ /* 0x000fe20007000000 */
[----:B------:R-:W-:Y:S01]  /*25a0*/  FADD R57, -R65, R112 ;  /* 0x0000007041397221 */ /* 0x000fe20000000100 */
[----:B-1----:R-:W-:Y:S01]  /*25b0*/  SHFL.IDX PT, R61, R61, R100, 0x1f ;  /* 0x00001f643d3d7589 */ /* 0x002fe200000e0000 */
[----:B------:R-:W-:-:S03]  /*25c0*/  FMUL R5, R5, 1.4426950216293334961 ;  /* 0x3fb8aa3b05057820 */ /* 0x000fc60000400000 */
[----:B------:R-:W0:Y:S01]  /*25d0*/  SHFL.IDX PT, R58, R85, R6, 0x1f ;  /* 0x00001f06553a7589 */ /* 0x000e2200000e0000 */
[----:B------:R-:W-:-:S03]  /*25e0*/  FMUL R57, R57, 1.4426950216293334961 ;  /* 0x3fb8aa3b39397820 */ /* 0x000fc60000400000 */
[----:B------:R-:W-:Y:S04]  /*25f0*/  SHFL.IDX PT, R63, R63, R100, 0x1f ;  /* 0x00001f643f3f7589 */ /* 0x000fe800000e0000 */
[----:B------:R-:W1:Y:S01]  /*2600*/  SHFL.IDX PT, R62, R59, R6, 0x1f ;  /* 0x00001f063b3e7589 */ /* 0x000e6200000e0000 */
[----:B------:R0:W2:Y:S08]  /*2610*/  MUFU.EX2 R60, R57 ;  /* 0x00000039003c7308 */ /* 0x0000b00000000800 */
[----:B------:R-:W3:Y:S01]  /*2620*/  MUFU.EX2 R5, R5 ;  /* 0x0000000500057308 */ /* 0x000ee20000000800 */
[----:B------:R-:W-:-:S04]  /*2630*/  FADD R70, R67, R70 ;  /* 0x0000004643467221 */ /* 0x000fc80000000000 */
[----:B------:R-:W-:Y:S01]  /*2640*/  FADD R71, R71, R70 ;  /* 0x0000004647477221 */ /* 0x000fe20000000000 */
[----:B0-----:R-:W-:-:S03]  /*2650*/  PRMT R57, R61, R9, R58 ;  /* 0x000000093d397216 */ /* 0x001fc6000000003a */
[----:B------:R-:W-:Y:S01]  /*2660*/  FADD R71, R56, R71 ;  /* 0x0000004738477221 */ /* 0x000fe20000000000 */
[-C--:B--2---:R-:W-:Y:S01]  /*2670*/  FMUL R26, R26, R60.reuse ;  /* 0x0000003c1a1a7220 */ /* 0x084fe20000400000 */
[-C--:B------:R-:W-:Y:S01]  /*2680*/  FMUL R27, R27, R60.reuse ;  /* 0x0000003c1b1b7220 */ /* 0x080fe20000400000 */
        /* <DEDUP_REMOVED lines=13> */
[----:B------:R-:W-:Y:S01]  /*2760*/  FMUL R55, R55, R60 ;  /* 0x0000003c37377220 */ /* 0x000fe20000400000 */
[-C--:B---3--:R-:W-:Y:S01]  /*2770*/  FMUL R24, R24, R5.reuse ;  /* 0x0000000518187220 */ /* 0x088fe20000400000 */
        /* <DEDUP_REMOVED lines=15> */
[----:B------:R-:W-:-:S02]  /*2870*/  PRMT R56, R61, R10, R58 ;  /* 0x0000000a3d387216 */ /* 0x000fc4000000003a */
[C-C-:B-1----:R-:W-:Y:S02]  /*2880*/  PRMT R58, R63.reuse, R10, R62.reuse ;  /* 0x0000000a3f3a7216 */ /* 0x142fe4000000003e */
[----:B------:R-:W-:Y:S01]  /*2890*/  PRMT R59, R63, R9, R62 ;  /* 0x000000093f3b7216 */ /* 0x000fe2000000003e */
[----:B------:R-:W-:Y:S01]  /*28a0*/  BAR.SYNC.DEFER_BLOCKING 0x0 ;  /* 0x0000000000007b1d */ /* 0x000fe20000010000 */
[----:B------:R-:W-:-:S04]  /*28b0*/  FADD R87, R87, R64 ;  /* 0x0000004057577221 */ /* 0x000fc80000000000 */
[----:B------:R-:W-:Y:S01]  /*28c0*/  FADD R118, R118, R87 ;  /* 0x0000005776767221 */ /* 0x000fe20000000000 */
[----:B------:R-:W-:Y:S01]  /*28d0*/  UMOV UR10, UR8 ;  /* 0x00000008000a7c82 */ /* 0x000fe20008000000 */
[----:B------:R-:W-:Y:S02]  /*28e0*/  UMOV UR11, 0xc0000010 ;  /* 0xc0000010000b7882 */ /* 0x000fe40000000000 */
[----:B------:R-:W-:Y:S01]  /*28f0*/  FADD R69, R69, R118 ;  /* 0x0000007645457221 */ /* 0x000fe20000000000 */
[----:B------:R-:W-:-:S06]  /*2900*/  WARPGROUP.ARRIVE ;  /* 0x00000000000079c5 */ /* 0x000fcc0000000000 */
[----:B------:R-:W-:Y:S01]  /*2910*/  QGMMA.64x64x32.F32.E4M3.E4M3 R24, R56, gdesc[UR8], R24, gsb0 ;  /* 0x00e0000838187df3 */ /* 0x000fe20008000818 */
[----:B------:R-:W-:Y:S01]  /*2920*/  FADD R69, R68, R69 ;  /* 0x0000004544457221 */ /* 0x000fe20000000000 */
[----:B------:R-:W0:Y:S04]  /*2930*/  SHFL.BFLY PT, R64, R71, 0x2, 0x1f ;  /* 0x0c401f0047407f89 */ /* 0x000e2800000e0000 */
[----:B------:R-:W1:Y:S01]  /*2940*/  SHFL.BFLY PT, R62, R69, 0x2, 0x1f ;  /* 0x0c401f00453e7f89 */ /* 0x000e6200000e0000 */
[----:B------:R-:W-:-:S04]  /*2950*/  UIADD3 UR5, UP0, UR5, 0x20, URZ ;  /* 0x0000002005057890 */ /* 0x000fc8000ff1e03f */
[----:B------:R-:W-:Y:S01]  /*2960*/  UIADD3.X UR6, URZ, UR6, URZ, UP0, !UPT ;  /* 0x000000063f067290 */ /* 0x000fe200087fe43f */
[----:B0-----:R-:W-:Y:S01]  /*2970*/  FADD R63, R71, R64 ;  /* 0x00000040473f7221 */ /* 0x001fe20000000000 */
[----:B-1----:R-:W-:-:S04]  /*2980*/  FADD R62, R69, R62 ;  /* 0x0000003e453e7221 */ /* 0x002fc80000000000 */
[----:B------:R-:W0:Y:S04]  /*2990*/  SHFL.BFLY PT, R64, R63, 0x1, 0x1f ;  /* 0x0c201f003f407f89 */ /* 0x000e2800000e0000 */
[----:B------:R-:W1:Y:S01]  /*29a0*/  SHFL.BFLY PT, R61, R62, 0x1, 0x1f ;  /* 0x0c201f003e3d7f89 */ /* 0x000e6200000e0000 */
[----:B------:R-:W-:Y:S01]  /*29b0*/  IMAD.U32 R68, RZ, RZ, UR6 ;  /* 0x00000006ff447e24 */ /* 0x000fe2000f8e00ff */
[----:B------:R-:W-:-:S04]  /*29c0*/  ISETP.LE.U32.AND P0, PT, R74, UR5, PT ;  /* 0x000000054a007c0c */ /* 0x000fc8000bf03070 */
[----:B------:R-:W-:Y:S01]  /*29d0*/  ISETP.GE.U32.AND.EX P0, PT, R68, RZ, PT, P0 ;  /* 0x000000ff4400720c */ /* 0x000fe20003f06100 */
[----:B------:R-:W-:Y:S01]  /*29e0*/  ULEA UR4, UR19, UR4, 0x5 ;  /* 0x0000000413047291 */ /* 0x000fe2000f8e283f */
[----:B------:R-:W-:Y:S02]  /*29f0*/  IMAD R4, R83, 0x20, R4 ;  /* 0x0000002053047824 */ /* 0x000fe400078e0204 */
[----:B------:R-:W-:Y:S02]  /*2a00*/  IMAD.MOV.U32 R112, RZ, RZ, R65 ;  /* 0x000000ffff707224 */ /* 0x000fe400078e0041 */
[----:B0-----:R-:W-:Y:S01]  /*2a10*/  FADD R67, R63, R64 ;  /* 0x000000403f437221 */ /* 0x001fe20000000000 */
[----:B-1----:R-:W-:-:S03]  /*2a20*/  FADD R64, R62, R61 ;  /* 0x0000003d3e407221 */ /* 0x002fc60000000000 */
[----:B------:R-:W-:Y:S01]  /*2a30*/  FFMA R113, R60, R113, R67 ;  /* 0x000000713c717223 */ /* 0x000fe20000000043 */
[----:B------:R-:W-:Y:S02]  /*2a40*/  IMAD.MOV.U32 R60, RZ, RZ, R66 ;  /* 0x000000ffff3c7224 */ /* 0x000fe400078e0042 */
[----:B------:R-:W-:Y:S01]  /*2a50*/  FFMA R114, R5, R114, R64 ;  /* 0x0000007205727223 */ /* 0x000fe20000000040 */
[----:B------:R-:W-:Y:S02]  /*2a60*/  IMAD.MOV.U32 R61, RZ, RZ, R65 ;  /* 0x000000ffff3d7224 */ /* 0x000fe400078e0041 */
[----:B------:R-:W-:Y:S01]  /*2a70*/  IMAD.MOV.U32 R5, RZ, RZ, R66 ;  /* 0x000000ffff057224 */ /* 0x000fe200078e0042 */
[----:B------:R-:W-:Y:S02]  /*2a80*/  WARPGROUP.DEPBAR.LE gsb0, 0x0 ;  /* 0x00008000000079c5 */ /* 0x000fe40000010000 */
[----:B------:R-:W-:Y:S05]  /*2a90*/  @!P0 BRA `(.L_x_1) ;  /* 0xffffffe800bc8947 */ /* 0x000fea000383ffff */
.L_x_0:
[----:B------:R-:W-:Y:S01]  /*2aa0*/  FMUL R4, R55, 0.25 ;  /* 0x3e80000037047820 */ /* 0x000fe20000400000 */
[----:B------:R-:W-:Y:S01]  /*2ab0*/  FSETP.GT.AND P0, PT, |R113|, 8.50705917302346158658e+37, PT ;  /* 0x7e8000007100780b */ /* 0x000fe20003f04200 */
[----:B------:R-:W-:Y:S01]  /*2ac0*/  FMUL R7, R50, 0.25 ;  /* 0x3e80000032077820 */ /* 0x000fe20000400000 */
[----:B------:R-:W-:Y:S01]  /*2ad0*/  FMUL R6, R51, 0.25 ;  /* 0x3e80000033067820 */ /* 0x000fe20000400000 */
[----:B------:R-:W-:Y:S01]  /*2ae0*/  FMUL R5, R54, 0.25 ;  /* 0x3e80000036057820 */ /* 0x000fe20000400000 */
[----:B------:R-:W-:Y:S01]  /*2af0*/  FSEL R55, R4, R55, P0 ;  /* 0x0000003704377208 */ /* 0x000fe20000000000 */
        /* <DEDUP_REMOVED lines=9> */
[----:B------:R-:W-:Y:S01]  /*2b90*/  FSETP.GT.AND P1, PT, |R114|, 8.50705917302346158658e+37, PT ;  /* 0x7e8000007200780b */ /* 0x000fe20003f24200 */
        /* <DEDUP_REMOVED lines=28> */
[----:B------:R-:W-:Y:S01]  /*2d60*/  FMUL R8, R113, 8388608 ;  /* 0x4b00000071087820 */ /* 0x000fe20000400000 */
[----:B------:R-:W-:Y:S01]  /*2d70*/  FSEL R17, R7, R44, P1 ;  /* 0x0000002c07117208 */ /* 0x000fe20000800000 */
[----:B------:R-:W-:Y:S01]  /*2d80*/  FMUL R7, R36, 0.25 ;  /* 0x3e80000024077820 */ /* 0x000fe20000400000 */
[----:B--2---:R-:W-:Y:S01]  /*2d90*/  FMUL R9, R30, 0.25 ;  /* 0x3e8000001e097820 */ /* 0x004fe20000400000 */
[----:B------:R-:W-:Y:S01]  /*2da0*/  FSEL R45, R6, R45, P1 ;  /* 0x0000002d062d7208 */ /* 0x000fe20000800000 */
[----:B------:R-:W-:Y:S01]  /*2db0*/  FMUL R6, R33, 0.25 ;  /* 0x3e80000021067820 */ /* 0x000fe20000400000 */
[----:B------:R-:W-:Y:S01]  /*2dc0*/  FSETP.GEU.AND P3, PT, R113, 1.175494350822287508e-38, PT ;  /* 0x008000007100780b */ /* 0x000fe20003f6e000 */
[----:B------:R-:W0:Y:S01]  /*2dd0*/  LDC R16, c[0x0][0x278] ;  /* 0x00009e00ff107b82 */ /* 0x000e220000000800 */
[----:B------:R-:W-:Y:S01]  /*2de0*/  FSEL R15, R5, R48, P1 ;  /* 0x00000030050f7208 */ /* 0x000fe20000800000 */
[----:B------:R-:W-:Y:S01]  /*2df0*/  FMUL R5, R40, 0.25 ;  /* 0x3e80000028057820 */ /* 0x000fe20000400000 */
[----:B------:R-:W-:Y:S01]  /*2e00*/  FSEL R37, R4, R37, P1 ;  /* 0x0000002504257208 */ /* 0x000fe20000800000 */
[----:B------:R-:W-:Y:S01]  /*2e10*/  FMUL R4, R29, 0.25 ;  /* 0x3e8000001d047820 */ /* 0x000fe20000400000 */
[----:B------:R-:W-:Y:S01]  /*2e20*/  FSEL R21, R7, R36, P1 ;  /* 0x0000002407157208 */ /* 0x000fe20000800000 */
[----:B------:R-:W-:Y:S01]  /*2e30*/  IMAD.SHL.U32 R76, R0, 0x10, RZ ;  /* 0x00000010004c7824 */ /* 0x000fe200078e00ff */
[----:B------:R-:W-:Y:S01]  /*2e40*/  FSEL R8, R8, R113, !P3 ;  /* 0x0000007108087208 */ /* 0x000fe20005800000 */
[----:B------:R-:W-:Y:S01]  /*2e50*/  ULDC.64 UR4, c[0x0][0x270] ;  /* 0x00009c0000047ab9 */ /* 0x000fe20000000a00 */
[C---:B------:R-:W-:Y:S01]  /*2e60*/  FSETP.GEU.AND P4, PT, |R113|.reuse, 1.175494350822287508e-38, PT ;  /* 0x008000007100780b */ /* 0x040fe20003f8e200 */
[----:B------:R-:W-:Y:S01]  /*2e70*/  @P0 FMUL R113, R113, 0.25 ;  /* 0x3e80000071710820 */ /* 0x000fe20000400000 */
[----:B------:R-:W-:Y:S01]  /*2e80*/  FSEL R57, R9, R30, P0 ;  /* 0x0000001e09397208 */ /* 0x000fe20000000000 */
[----:B------:R-:W-:Y:S01]  /*2e90*/  FMUL R9, R114, 8388608 ;  /* 0x4b00000072097820 */ /* 0x000fe20000400000 */
[----:B------:R-:W-:Y:S01]  /*2ea0*/  LOP3.LUT R7, R0, 0x7, RZ, 0xc0, !PT ;  /* 0x0000000700077812 */ /* 0x000fe200078ec0ff */
[----:B------:R-:W-:Y:S01]  /*2eb0*/  UIMAD UR4, UR16, UR4, URZ ;  /* 0x00000004100472a4 */ /* 0x000fe2000f8e023f */
[----:B------:R-:W-:Y:S01]  /*2ec0*/  FSEL R33, R6, R33, P1 ;  /* 0x0000002106217208 */ /* 0x000fe20000800000 */
[----:B------:R-:W-:Y:S01]  /*2ed0*/  FMUL R6, R25, 0.25 ;  /* 0x3e80000019067820 */ /* 0x000fe20000400000 */
[----:B------:R-:W-:Y:S01]  /*2ee0*/  FSETP.GEU.AND P0, PT, |R114|, 1.175494350822287508e-38, PT ;  /* 0x008000007200780b */ /* 0x000fe20003f0e200 */
[----:B------:R-:W-:Y:S01]  /*2ef0*/  IMAD R73, R2, UR5, RZ ;  /* 0x0000000502497c24 */ /* 0x000fe2000f8e02ff */
[----:B------:R-:W-:Y:S01]  /*2f00*/  FSEL R19, R5, R40, P1 ;  /* 0x0000002805137208 */ /* 0x000fe20000800000 */
[----:B------:R-:W-:Y:S01]  /*2f10*/  FMUL R5, R32, 0.25 ;  /* 0x3e80000020057820 */ /* 0x000fe20000400000 */
[----:B------:R-:W-:Y:S01]  /*2f20*/  FSEL R29, R4, R29, P1 ;  /* 0x0000001d041d7208 */ /* 0x000fe20000800000 */
[----:B------:R-:W-:Y:S01]  /*2f30*/  IMAD.SHL.U32 R4, R0, 0x4, RZ ;  /* 0x0000000400047824 */ /* 0x000fe200078e00ff */
[----:B------:R-:W-:Y:S01]  /*2f40*/  LEA R10, R7, UR7, 0x4 ;  /* 0x00000007070a7c11 */ /* 0x000fe2000f8e20ff */
[----:B------:R-:W-:Y:S01]  /*2f50*/  @!P4 FMUL R113, R113, 16777216 ;  /* 0x4b8000007171c820 */ /* 0x000fe20000400000 */
[----:B------:R-:W-:Y:S01]  /*2f60*/  FSETP.GEU.AND P2, PT, R114, 1.175494350822287508e-38, PT ;  /* 0x008000007200780b */ /* 0x000fe20003f4e000 */
[----:B------:R-:W-:Y:S01]  /*2f70*/  @!P4 FMUL R55, R55, 16777216 ;  /* 0x4b8000003737c820 */ /* 0x000fe20000400000 */
[----:B------:R-:W-:Y:S01]  /*2f80*/  FSEL R25, R6, R25, P1 ;  /* 0x0000001906197208 */ /* 0x000fe20000800000 */
[--C-:B------:R-:W-:Y:S01]  /*2f90*/  IMAD R7, R7, -0x8, R10.reuse ;  /* 0xfffffff807077824 */ /* 0x100fe200078e020a */
[----:B------:R-:W-:Y:S01]  /*2fa0*/  FSEL R23, R5, R32, P1 ;  /* 0x0000002005177208 */ /* 0x000fe20000800000 */
[----:B------:R-:W-:Y:S01]  /*2fb0*/  FMUL R5, R28, 0.25 ;  /* 0x3e8000001c057820 */ /* 0x000fe20000400000 */
[----:B------:R-:W-:Y:S01]  /*2fc0*/  LOP3.LUT R4, R4, 0x1c0, RZ, 0xc0, !PT ;  /* 0x000001c004047812 */ /* 0x000fe200078ec0ff */
[----:B------:R-:W-:Y:S01]  /*2fd0*/  @!P4 FMUL R54, R54, 16777216 ;  /* 0x4b8000003636c820 */ /* 0x000fe20000400000 */
[----:B------:R-:W-:Y:S01]  /*2fe0*/  LOP3.LUT R6, R0, 0x8, RZ, 0xc0, !PT ;  /* 0x0000000800067812 */ /* 0x000fe200078ec0ff */
[----:B------:R-:W-:Y:S01]  /*2ff0*/  @!P4 FMUL R51, R51, 16777216 ;  /* 0x4b8000003333c820 */ /* 0x000fe20000400000 */
[----:B------:R-:W-:Y:S01]  /*3000*/  FSEL R9, R9, R114, !P2 ;  /* 0x0000007209097208 */ /* 0x000fe20005000000 */
[----:B------:R-:W-:Y:S01]  /*3010*/  @P1 FMUL R114, R114, 0.25 ;  /* 0x3e80000072721820 */ /* 0x000fe20000400000 */
[----:B------:R-:W-:Y:S01]  /*3020*/  LOP3.LUT R14, R3, 0x780, RZ, 0xc0, !PT ;  /* 0x00000780030e7812 */ /* 0x000fe200078ec0ff */
[----:B------:R-:W-:Y:S01]  /*3030*/  IMAD.IADD R67, R4, 0x1, R7 ;  /* 0x0000000104437824 */ /* 0x000fe200078e0207 */
[----:B------:R-:W-:Y:S01]  /*3040*/  FSEL R27, R5, R28, P1 ;  /* 0x0000001c051b7208 */ /* 0x000fe20000800000 */
[----:B------:R-:W-:-:S02]  /*3050*/  IMAD R3, R6, 0x100, R10 ;  /* 0x0000010006037824 */ /* 0x000fc400078e020a */
[----:B------:R-:W-:Y:S01]  /*3060*/  @!P0 FMUL R114, R114, 16777216 ;  /* 0x4b80000072728820 */ /* 0x000fe20000400000 */
[----:B------:R-:W-:Y:S01]  /*3070*/  FMUL R5, R24, 0.25 ;  /* 0x3e80000018057820 */ /* 0x000fe20000400000 */
[----:B------:R-:W-:Y:S01]  /*3080*/  VIADD R4, R9, 0xc0cafb0d ;  /* 0xc0cafb0d09047836 */ /* 0x000fe20000000000 */
[----:B------:R-:W-:Y:S01]  /*3090*/  FSEL R72, RZ, -23, P3 ;  /* 0xc1b80000ff487808 */ /* 0x000fe20001800000 */
[----:B------:R-:W-:Y:S01]  /*30a0*/  IMAD.IADD R14, R14, 0x1, R3 ;  /* 0x000000010e0e7824 */ /* 0x000fe200078e0203 */
[----:B------:R-:W-:Y:S01]  /*30b0*/  LEA.HI R3, R6, R67, RZ, 0x1f ;  /* 0x0000004306037211 */ /* 0x000fe200078ff8ff */
[----:B------:R-:W-:Y:S01]  /*30c0*/  MUFU.RCP R114, R114 ;  /* 0x0000007200727308 */ /* 0x000fe20000001000 */
[----:B------:R-:W-:Y:S01]  /*30d0*/  FSEL R65, R5, R24, P1 ;  /* 0x0000001805417208 */ /* 0x000fe20000800000 */
[----:B------:R-:W-:Y:S01]  /*30e0*/  VIADD R5, R8, 0xc0cafb0d ;  /* 0xc0cafb0d08057836 */ /* 0x000fe20000000000 */
[----:B------:R-:W-:Y:S01]  /*30f0*/  LOP3.LUT R4, R4, 0xff800000, RZ, 0xc0, !PT ;  /* 0xff80000004047812 */ /* 0x000fe200078ec0ff */
[----:B------:R-:W-:Y:S01]  /*3100*/  @!P4 FMUL R50, R50, 16777216 ;  /* 0x4b8000003232c820 */ /* 0x000fe20000400000 */
[----:B------:R-:W-:Y:S01]  /*3110*/  FSEL R10, RZ, -23, P2 ;  /* 0xc1b80000ff0a7808 */ /* 0x000fe20001000000 */
[----:B------:R-:W-:Y:S01]  /*3120*/  @!P4 FMUL R47, R47, 16777216 ;  /* 0x4b8000002f2fc820 */ /* 0x000fe20000400000 */
[----:B------:R-:W-:Y:S01]  /*3130*/  LOP3.LUT R5, R5, 0xff800000, RZ, 0xc0, !PT ;  /* 0xff80000005057812 */ /* 0x000fe200078ec0ff */
[----:B------:R-:W1:Y:S01]  /*3140*/  MUFU.RCP R6, R113 ;  /* 0x0000007100067308 */ /* 0x000e620000001000 */
[----:B------:R-:W-:Y:S01]  /*3150*/  I2FP.F32.S32 R7, R4 ;  /* 0x0000000400077245 */ /* 0x000fe20000201400 */
[----:B------:R-:W-:Y:S01]  /*3160*/  @!P4 FMUL R46, R46, 16777216 ;  /* 0x4b8000002e2ec820 */ /* 0x000fe20000400000 */
[----:B------:R-:W-:Y:S01]  /*3170*/  I2FP.F32.S32 R11, R5 ;  /* 0x00000005000b7245 */ /* 0x000fe20000201400 */
[----:B------:R-:W-:Y:S01]  /*3180*/  @!P4 FMUL R43, R43, 16777216 ;  /* 0x4b8000002b2bc820 */ /* 0x000fe20000400000 */
        /* <DEDUP_REMOVED lines=25> */
[----:B------:R-:W-:Y:S01]  /*3320*/  FFMA.FTZ R72, R11, 1.1920928955078125e-07, R72 ;  /* 0x340000000b487823 */ /* 0x000fe20000010048 */
[----:B------:R-:W-:Y:S01]  /*3330*/  FFMA.FTZ R10, R7, 1.1920928955078125e-07, R10 ;  /* 0x34000000070a7823 */ /* 0x000fe2000001000a */
[C---:B-1----:R-:W-:Y:S01]  /*3340*/  FMUL R11, R6.reuse, R55 ;  /* 0x00000037060b7220 */ /* 0x042fe20000400000 */
[C---:B------:R-:W-:Y:S01]  /*3350*/  FMUL R54, R6.reuse, R54 ;  /* 0x0000003606367220 */ /* 0x040fe20000400000 */
        /* <DEDUP_REMOVED lines=13> */
[----:B------:R-:W-:Y:S01]  /*3430*/  FMUL R28, R6, R63 ;  /* 0x0000003f061c7220 */ /* 0x000fe20000400000 */
        /* <DEDUP_REMOVED lines=16> */
[----:B------:R-:W-:Y:S01]  /*3540*/  F2FP.SATFINITE.E4M3.F32.PACK_AB_MERGE_C R25, R25, R30, RZ ;  /* 0x0000001e1919723e */ /* 0x000fe200048070ff */
[----:B------:R-:W-:Y:S01]  /*3550*/  IMAD.IADD R4, R9, 0x1, -R4 ;  /* 0x0000000109047824 */ /* 0x000fe200078e0a04 */
[----:B------:R-:W-:Y:S01]  /*3560*/  F2FP.SATFINITE.E4M3.F32.PACK_AB_MERGE_C R26, R29, R26, RZ ;  /* 0x0000001a1d1a723e */ /* 0x000fe200048070ff */
[----:B------:R-:W-:Y:S01]  /*3570*/  IMAD.IADD R5, R8, 0x1, -R5 ;  /* 0x0000000108057824 */ /* 0x000fe200078e0a05 */
[----:B------:R-:W-:Y:S01]  /*3580*/  F2FP.SATFINITE.E4M3.F32.PACK_AB_MERGE_C R33, R33, R114, RZ ;  /* 0x000000722121723e */ /* 0x000fe200048070ff */
[----:B------:R-:W-:Y:S01]  /*3590*/  USHF.R.S32.HI UR5, URZ, 0x1f, UR4 ;  /* 0x0000001f3f057899 */ /* 0x000fe20008011404 */
[----:B------:R-:W-:-:S02]  /*35a0*/  F2FP.SATFINITE.E4M3.F32.PACK_AB_MERGE_C R12, R49, R12, RZ ;  /* 0x0000000c310c723e */ /* 0x000fc400048070ff */
[----:B------:R-:W-:Y:S02]  /*35b0*/  LOP3.LUT R25, R25, 0xffff, RZ, 0xc0, !PT ;  /* 0x0000ffff19197812 */ /* 0x000fe400078ec0ff */
[----:B------:R-:W-:Y:S02]  /*35c0*/  LOP3.LUT R26, R26, 0xffff, RZ, 0xc0, !PT ;  /* 0x0000ffff1a1a7812 */ /* 0x000fe400078ec0ff */
[----:B------:R-:W-:Y:S02]  /*35d0*/  LOP3.LUT R33, R33, 0xffff, RZ, 0xc0, !PT ;  /* 0x0000ffff21217812 */ /* 0x000fe400078ec0ff */
[----:B------:R-:W-:Y:S02]  /*35e0*/  F2FP.SATFINITE.E4M3.F32.PACK_AB_MERGE_C R42, R43, R42, RZ ;  /* 0x0000002a2b2a723e */ /* 0x000fe400048070ff */
[----:B------:R-:W-:Y:S02]  /*35f0*/  F2FP.SATFINITE.E4M3.F32.PACK_AB_MERGE_C R18, R18, R13, RZ ;  /* 0x0000000d1212723e */ /* 0x000fe400048070ff */
[----:B------:R-:W-:-:S02]  /*3600*/  LOP3.LUT R43, R12, 0xffff, RZ, 0xc0, !PT ;  /* 0x0000ffff0c2b7812 */ /* 0x000fc400078ec0ff */
[----:B------:R-:W-:Y:S02]  /*3610*/  F2FP.SATFINITE.E4M3.F32.PACK_AB_MERGE_C R28, R59, R28, RZ ;  /* 0x0000001c3b1c723e */ /* 0x000fe400048070ff */
[----:B------:R-:W-:Y:S02]  /*3620*/  F2FP.SATFINITE.E4M3.F32.PACK_AB_MERGE_C R24, R31, R24, RZ ;  /* 0x000000181f18723e */ /* 0x000fe400048070ff */
[----:B------:R-:W-:Y:S02]  /*3630*/  F2FP.SATFINITE.E4M3.F32.PACK_AB_MERGE_C R34, R35, R34, RZ ;  /* 0x000000222322723e */ /* 0x000fe400048070ff */
[----:B------:R-:W-:Y:S02]  /*3640*/  PRMT R13, R33, 0x3340, R0 ;  /* 0x00003340210d7816 */ /* 0x000fe40000000000 */
[----:B------:R-:W-:Y:S02]  /*3650*/  PRMT R12, R25, 0x3340, R26 ;  /* 0x00003340190c7816 */ /* 0x000fe4000000001a */
[----:B------:R-:W-:-:S02]  /*3660*/  F2FP.SATFINITE.E4M3.F32.PACK_AB_MERGE_C R22, R41, R22, RZ ;  /* 0x000000162916723e */ /* 0x000fc400048070ff */
[----:B------:R-:W-:Y:S02]  /*3670*/  F2FP.SATFINITE.E4M3.F32.PACK_AB_MERGE_C R20, R45, R20, RZ ;  /* 0x000000142d14723e */ /* 0x000fe400048070ff */
[----:B------:R-:W-:Y:S02]  /*3680*/  LOP3.LUT R29, R28, 0xffff, RZ, 0xc0, !PT ;  /* 0x0000ffff1c1d7812 */ /* 0x000fe400078ec0ff */
[----:B------:R-:W-:Y:S02]  /*3690*/  LOP3.LUT R30, R24, 0xffff, RZ, 0xc0, !PT ;  /* 0x0000ffff181e7812 */ /* 0x000fe400078ec0ff */
[----:B------:R-:W-:Y:S02]  /*36a0*/  LOP3.LUT R31, R34, 0xffff, RZ, 0xc0, !PT ;  /* 0x0000ffff221f7812 */ /* 0x000fe400078ec0ff */
[----:B------:R-:W-:Y:S02]  /*36b0*/  PRMT R41, R12, 0x5410, R13 ;  /* 0x000054100c297816 */ /* 0x000fe4000000000d */
[----:B------:R-:W-:-:S02]  /*36c0*/  LOP3.LUT R32, R22, 0xffff, RZ, 0xc0, !PT ;  /* 0x0000ffff16207812 */ /* 0x000fc400078ec0ff */
[----:B------:R-:W-:Y:S02]  /*36d0*/  LOP3.LUT R37, R20, 0xffff, RZ, 0xc0, !PT ;  /* 0x0000ffff14257812 */ /* 0x000fe400078ec0ff */
[----:B------:R-:W-:Y:S02]  /*36e0*/  SHF.R.U32.HI R12, RZ, 0x8, R25 ;  /* 0x00000008ff0c7819 */ /* 0x000fe40000011619 */
[----:B------:R-:W-:Y:S02]  /*36f0*/  SHF.R.U32.HI R13, RZ, 0x8, R26 ;  /* 0x00000008ff0d7819 */ /* 0x000fe4000001161a */
[----:B------:R-:W-:Y:S02]  /*3700*/  F2FP.SATFINITE.E4M3.F32.PACK_AB_MERGE_C R46, R47, R46, RZ ;  /* 0x0000002e2f2e723e */ /* 0x000fe400048070ff */
[----:B------:R-:W-:Y:S02]  /*3710*/  F2FP.SATFINITE.E4M3.F32.PACK_AB_MERGE_C R50, R51, R50, RZ ;  /* 0x000000323332723e */ /* 0x000fe400048070ff */
[----:B------:R-:W-:-:S02]  /*3720*/  PRMT R21, R31, 0x3340, R0 ;  /* 0x000033401f157816 */ /* 0x000fc40000000000 */
[----:B------:R-:W-:Y:S02]  /*3730*/  PRMT R20, R29, 0x3340, R30 ;  /* 0x000033401d147816 */ /* 0x000fe4000000001e */
[----:B------:R-:W-:Y:S02]  /*3740*/  F2FP.SATFINITE.E4M3.F32.PACK_AB_MERGE_C R7, R7, R6, RZ ;  /* 0x000000060707723e */ /* 0x000fe400048070ff */
[----:B------:R-:W-:Y:S02]  /*3750*/  PRMT R23, R43, 0x3340, R0 ;  /* 0x000033402b177816 */ /* 0x000fe40000000000 */
[----:B------:R-:W-:Y:S02]  /*3760*/  PRMT R22, R32, 0x3340, R37 ;  /* 0x0000334020167816 */ /* 0x000fe40000000025 */
[----:B------:R-:W-:Y:S02]  /*3770*/  LOP3.LUT R13, R13, 0xffff, RZ, 0xc0, !PT ;  /* 0x0000ffff0d0d7812 */ /* 0x000fe400078ec0ff */
[----:B------:R-:W-:-:S02]  /*3780*/  LOP3.LUT R12, R12, 0xffff, RZ, 0xc0, !PT ;  /* 0x0000ffff0c0c7812 */ /* 0x000fc400078ec0ff */
[----:B------:R-:W-:Y:S02]  /*3790*/  F2FP.SATFINITE.E4M3.F32.PACK_AB_MERGE_C R6, R39, R38, RZ ;  /* 0x000000262706723e */ /* 0x000fe400048070ff */
[----:B------:R-:W-:Y:S02]  /*37a0*/  LOP3.LUT R42, R42, 0xffff, RZ, 0xc0, !PT ;  /* 0x0000ffff2a2a7812 */ /* 0x000fe400078ec0ff */
[----:B------:R-:W-:Y:S02]  /*37b0*/  LOP3.LUT R39, R46, 0xffff, RZ, 0xc0, !PT ;  /* 0x0000ffff2e277812 */ /* 0x000fe400078ec0ff */
[----:B------:R-:W-:Y:S02]  /*37c0*/  LOP3.LUT R45, R50, 0xffff, RZ, 0xc0, !PT ;  /* 0x0000ffff322d7812 */ /* 0x000fe400078ec0ff */
[----:B------:R-:W-:Y:S02]  /*37d0*/  PRMT R47, R20, 0x5410, R21 ;  /* 0x00005410142f7816 */ /* 0x000fe40000000015 */
[----:B------:R-:W-:-:S02]  /*37e0*/  SHF.R.U32.HI R111, RZ, 0x7, R0 ;  /* 0x00000007ff6f7819 */ /* 0x000fc40000011600 */
[----:B------:R-:W-:Y:S02]  /*37f0*/  PRMT R20, R22, 0x5410, R23 ;  /* 0x0000541016147816 */ /* 0x000fe40000000017 */
[----:B------:R-:W-:Y:S02]  /*3800*/  PRMT R28, R12, 0x3340, R13 ;  /* 0x000033400c1c7816 */ /* 0x000fe4000000000d */
[----:B------:R-:W-:Y:S02]  /*3810*/  SHF.R.U32.HI R22, RZ, 0x8, R33 ;  /* 0x00000008ff167819 */ /* 0x000fe40000011621 */
[----:B------:R-:W-:Y:S02]  /*3820*/  SHF.R.U32.HI R12, RZ, 0x8, R29 ;  /* 0x00000008ff0c7819 */ /* 0x000fe4000001161d */
[----:B------:R-:W-:Y:S02]  /*3830*/  SHF.R.U32.HI R13, RZ, 0x8, R30 ;  /* 0x00000008ff0d7819 */ /* 0x000fe4000001161e */
[----:B------:R-:W-:-:S02]  /*3840*/  PRMT R27, R45, 0x3340, R0 ;  /* 0x000033402d1b7816 */ /* 0x000fc40000000000 */
[----:B------:R-:W-:Y:S02]  /*3850*/  PRMT R24, R42, 0x3340, R39 ;  /* 0x000033402a187816 */ /* 0x000fe40000000027 */
[----:B------:R-:W-:Y:S02]  /*3860*/  SGXT.U32 R111, R111, 0x1 ;  /* 0x000000016f6f781a */ /* 0x000fe40000000000 */
[----:B------:R-:W-:Y:S02]  /*3870*/  LOP3.LUT R25, R22, 0xffff, RZ, 0xc0, !PT ;  /* 0x0000ffff16197812 */ /* 0x000fe400078ec0ff */
[----:B------:R-:W-:Y:S01]  /*3880*/  LOP3.LUT R13, R13, 0xffff, RZ, 0xc0, !PT ;  /* 0x0000ffff0d0d7812 */ /* 0x000fe200078ec0ff */
[----:B0-----:R-:W-:Y:S01]  /*3890*/  IMAD R111, R111, R16, RZ ;  /* 0x000000106f6f7224 */ /* 0x001fe200078e02ff */
[----:B------:R-:W-:Y:S02]  /*38a0*/  LOP3.LUT R12, R12, 0xffff, RZ, 0xc0, !PT ;  /* 0x0000ffff0c0c7812 */ /* 0x000fe400078ec0ff */
[----:B------:R-:W-:Y:S01]  /*38b0*/  PRMT R22, R24, 0x5410, R27 ;  /* 0x0000541018167816 */ /* 0x000fe2000000001b */
[----:B------:R-:W-:Y:S01]  /*38c0*/  IMAD R109, R16, 0x2, R111 ;  /* 0x00000002106d7824 */ /* 0x000fe200078e026f */
[----:B------:R-:W-:-:S02]  /*38d0*/  SHF.R.U32.HI R24, RZ, 0x8, R31 ;  /* 0x00000008ff187819 */ /* 0x000fc4000001161f */
[----:B------:R-:W-:Y:S01]  /*38e0*/  SHF.R.U32.HI R26, RZ, 0x8, R32 ;  /* 0x00000008ff1a7819 */ /* 0x000fe20000011620 */
[----:B------:R-:W-:Y:S01]  /*38f0*/  IMAD R107, R16, 0x2, R109 ;  /* 0x00000002106b7824 */ /* 0x000fe200078e026d */
[----:B------:R-:W-:Y:S02]  /*3900*/  SHF.R.U32.HI R27, RZ, 0x8, R37 ;  /* 0x00000008ff1b7819 */ /* 0x000fe40000011625 */
[----:B------:R-:W-:Y:S01]  /*3910*/  PRMT R30, R12, 0x3340, R13 ;  /* 0x000033400c1e7816 */ /* 0x000fe2000000000d */
[C---:B------:R-:W-:Y:S01]  /*3920*/  IMAD R15, R16.reuse, 0x2, R107 ;  /* 0x00000002100f7824 */ /* 0x040fe200078e026b */
[----:B------:R-:W-:Y:S02]  /*3930*/  SHF.R.U32.HI R13, RZ, 0x8, R39 ;  /* 0x00000008ff0d7819 */ /* 0x000fe40000011627 */
[----:B------:R-:W-:Y:S01]  /*3940*/  SHF.R.U32.HI R12, RZ, 0x8, R42 ;  /* 0x00000008ff0c7819 */ /* 0x000fe2000001162a */
[----:B------:R-:W-:Y:S01]  /*3950*/  IMAD R17, R16, 0x2, R15 ;  /* 0x0000000210117824 */ /* 0x000fe200078e020f */
[----:B------:R-:W-:-:S02]  /*3960*/  LOP3.LUT R29, R24, 0xffff, RZ, 0xc0, !PT ;  /* 0x0000ffff181d7812 */ /* 0x000fc400078ec0ff */
[----:B------:R-:W-:Y:S01]  /*3970*/  LOP3.LUT R24, R27, 0xffff, RZ, 0xc0, !PT ;  /* 0x0000ffff1b187812 */ /* 0x000fe200078ec0ff */
[----:B------:R-:W-:Y:S01]  /*3980*/  IMAD R19, R16, 0x2, R17 ;  /* 0x0000000210137824 */ /* 0x000fe200078e0211 */
[----:B------:R-:W-:Y:S02]  /*3990*/  LOP3.LUT R31, R26, 0xffff, RZ, 0xc0, !PT ;  /* 0x0000ffff1a1f7812 */ /* 0x000fe400078ec0ff */
[----:B------:R-:W-:Y:S01]  /*39a0*/  LOP3.LUT R13, R13, 0xffff, RZ, 0xc0, !PT ;  /* 0x0000ffff0d0d7812 */ /* 0x000fe200078ec0ff */
[----:B------:R-:W-:Y:S01]  /*39b0*/  IMAD R21, R16, 0x2, R19 ;  /* 0x0000000210157824 */ /* 0x000fe200078e0213 */
[----:B------:R-:W-:Y:S02]  /*39c0*/  LOP3.LUT R12, R12, 0xffff, RZ, 0xc0, !PT ;  /* 0x0000ffff0c0c7812 */ /* 0x000fe400078ec0ff */
[----:B------:R-:W-:Y:S01]  /*39d0*/  PRMT R32, R31, 0x3340, R24 ;  /* 0x000033401f207816 */ /* 0x000fe20000000018 */
[----:B------:R-:W-:Y:S01]  /*39e0*/  IMAD R23, R16, 0x2, R21 ;  /* 0x0000000210177824 */ /* 0x000fe200078e0215 */
[----:B------:R-:W-:-:S02]  /*39f0*/  SHF.R.U32.HI R24, RZ, 0x8, R43 ;  /* 0x00000008ff187819 */ /* 0x000fc4000001162b */
[----:B------:R-:W-:Y:S01]  /*3a00*/  PRMT R34, R12, 0x3340, R13 ;  /* 0x000033400c227816 */ /* 0x000fe2000000000d */
[----:B------:R-:W-:Y:S02]  /*3a10*/  IMAD.MOV.U32 R13, RZ, RZ, 0x3dc6b27f ;  /* 0x3dc6b27fff0d7424 */ /* 0x000fe400078e00ff */
[----:B------:R-:W-:Y:S01]  /*3a20*/  FADD R12, R4, -1 ;  /* 0xbf800000040c7421 */ /* 0x000fe20000000000 */
[----:B------:R-:W-:Y:S02]  /*3a30*/  SHF.R.U32.HI R26, RZ, 0x8, R45 ;  /* 0x00000008ff1a7819 */ /* 0x000fe4000001162d */
[----:B------:R-:W-:Y:S01]  /*3a40*/  LOP3.LUT R33, R24, 0xffff, RZ, 0xc0, !PT ;  /* 0x0000ffff18217812 */ /* 0x000fe200078ec0ff */
[----:B------:R-:W-:Y:S01]  /*3a50*/  FADD R24, R5, -1 ;  /* 0xbf80000005187421 */ /* 0x000fe20000000000 */
[--C-:B------:R-:W-:Y:S01]  /*3a60*/  PRMT R35, R25, 0x3340, R0.reuse ;  /* 0x0000334019237816 */ /* 0x100fe20000000000 */
[-C--:B------:R-:W-:Y:S01]  /*3a70*/  FFMA.FTZ R5, R12, R13.reuse, -0.16845393180847167969 ;  /* 0xbe2c7f300c057423 */ /* 0x080fe2000001000d */
[----:B------:R-:W-:Y:S01]  /*3a80*/  LOP3.LUT R39, R26, 0xffff, RZ, 0xc0, !PT ;  /* 0x0000ffff1a277812 */ /* 0x000fe200078ec0ff */
[----:B------:R-:W-:Y:S01]  /*3a90*/  FFMA.FTZ R13, R24, R13, -0.16845393180847167969 ;  /* 0xbe2c7f30180d7423 */ /* 0x000fe2000001000d */
[----:B------:R-:W-:Y:S01]  /*3aa0*/  LOP3.LUT R26, R7, 0xffff, RZ, 0xc0, !PT ;  /* 0x0000ffff071a7812 */ /* 0x000fe200078ec0ff */
[----:B------:R-:W-:Y:S01]  /*3ab0*/  FFMA.FTZ R7, R12, R5, 0.1716887056827545166 ;  /* 0x3e2fcf2a0c077423 */ /* 0x000fe20000010005 */
[----:B------:R-:W-:Y:S01]  /*3ac0*/  PRMT R43, R28, 0x5410, R35 ;  /* 0x000054101c2b7816 */ /* 0x000fe20000000023 */
[----:B------:R-:W-:Y:S01]  /*3ad0*/  FFMA.FTZ R13, R24, R13, 0.1716887056827545166 ;  /* 0x3e2fcf2a180d7423 */ /* 0x000fe2000001000d */
[----:B------:R-:W-:Y:S01]  /*3ae0*/  PRMT R37, R29, 0x3340, R0 ;  /* 0x000033401d257816 */ /* 0x000fe20000000000 */
[----:B------:R-:W-:Y:S01]  /*3af0*/  FFMA.FTZ R7, R12, R7, -0.17900948226451873779 ;  /* 0xbe374e430c077423 */ /* 0x000fe20000010007 */
[--C-:B------:R-:W-:Y:S01]  /*3b00*/  PRMT R4, R41, 0x4210, R26.reuse ;  /* 0x0000421029047816 */ /* 0x100fe2000000001a */
[----:B------:R-:W-:Y:S01]  /*3b10*/  FFMA.FTZ R45, R24, R13, -0.17900948226451873779 ;  /* 0xbe374e43182d7423 */ /* 0x000fe2000001000d */
[----:B------:R-:W-:Y:S01]  /*3b20*/  PRMT R5, R43, 0x5210, R26 ;  /* 0x000052102b057816 */ /* 0x000fe2000000001a */
[----:B------:R-:W-:Y:S01]  /*3b30*/  FFMA.FTZ R13, R12, R7, 0.20512372255325317383 ;  /* 0x3e520bf40c0d7423 */ /* 0x000fe20000010007 */
[----:B------:R-:W-:Y:S01]  /*3b40*/  PRMT R49, R30, 0x5410, R37 ;  /* 0x000054101e317816 */ /* 0x000fe20000000025 */
[----:B------:R-:W-:Y:S01]  /*3b50*/  IMAD R25, R16, 0x2, R23 ;  /* 0x0000000210197824 */ /* 0x000fe200078e0217 */
[----:B------:R-:W-:Y:S01]  /*3b60*/  LOP3.LUT R26, R6, 0xffff, RZ, 0xc0, !PT ;  /* 0x0000ffff061a7812 */ /* 0x000fe200078ec0ff */
[----:B------:R-:W-:Y:S01]  /*3b70*/  FFMA.FTZ R13, R12, R13, -0.24046532809734344482 ;  /* 0xbe763c8b0c0d7423 */ /* 0x000fe2000001000d */
[----:B------:R-:W-:Y:S01]  /*3b80*/  FFMA.FTZ R45, R24, R45, 0.20512372255325317383 ;  /* 0x3e520bf4182d7423 */ /* 0x000fe2000001002d */
[----:B------:R-:W-:Y:S01]  /*3b90*/  IMAD R27, R16, 0x2, R25 ;  /* 0x00000002101b7824 */ /* 0x000fe200078e0219 */
[--C-:B------:R-:W-:Y:S01]  /*3ba0*/  PRMT R6, R47, 0x4210, R26.reuse ;  /* 0x000042102f067816 */ /* 0x100fe2000000001a */
[----:B------:R-:W-:Y:S01]  /*3bb0*/  FFMA.FTZ R13, R12, R13, 0.28857114911079406738 ;  /* 0x3e93bf990c0d7423 */ /* 0x000fe2000001000d */
[----:B------:R-:W-:Y:S01]  /*3bc0*/  PRMT R7, R49, 0x5210, R26 ;  /* 0x0000521031077816 */ /* 0x000fe2000000001a */
[----:B------:R-:W-:Y:S01]  /*3bd0*/  BAR.SYNC.DEFER_BLOCKING 0x0 ;  /* 0x0000000000007b1d */ /* 0x000fe20000010000 */
[----:B------:R-:W-:-:S02]  /*3be0*/  IMAD R29, R16, 0x2, R27 ;  /* 0x00000002101d7824 */ /* 0x000fc400078e021b */
[----:B------:R-:W-:Y:S01]  /*3bf0*/  FFMA.FTZ R47, R24, R45, -0.24046532809734344482 ;  /* 0xbe763c8b182f7423 */ /* 0x000fe2000001002d */
[----:B------:R-:W-:Y:S01]  /*3c00*/  FFMA.FTZ R13, R12, R13, -0.36067417263984680176 ;  /* 0xbeb8aa490c0d7423 */ /* 0x000fe2000001000d */
[----:B------:R-:W-:Y:S01]  /*3c10*/  PRMT R59, R33, 0x3340, R0 ;  /* 0x00003340213b7816 */ /* 0x000fe20000000000 */
[----:B------:R-:W-:Y:S02]  /*3c20*/  IMAD R31, R16, 0x2, R29 ;  /* 0x00000002101f7824 */ /* 0x000fe400078e021d */
[----:B------:R-:W-:Y:S01]  /*3c30*/  FFMA.FTZ R49, R24, R47, 0.28857114911079406738 ;  /* 0x3e93bf9918317423 */ /* 0x000fe2000001002f */
[----:B------:R-:W-:Y:S01]  /*3c40*/  FFMA.FTZ R13, R12, R13, 0.48089820146560668945 ;  /* 0x3ef6384a0c0d7423 */ /* 0x000fe2000001000d */
[----:B------:R-:W-:Y:S01]  /*3c50*/  LOP3.LUT R76, R76, 0xff0, RZ, 0xc0, !PT ;  /* 0x00000ff04c4c7812 */ /* 0x000fe200078ec0ff */
[----:B------:R-:W-:Y:S02]  /*3c60*/  IMAD R33, R16, 0x2, R31 ;  /* 0x0000000210217824 */ /* 0x000fe400078e021f */
[----:B------:R-:W-:Y:S01]  /*3c70*/  FFMA.FTZ R51, R24, R49, -0.36067417263984680176 ;  /* 0xbeb8aa4918337423 */ /* 0x000fe20000010031 */
[----:B------:R-:W-:Y:S01]  /*3c80*/  FFMA.FTZ R13, R12, R13, -0.72134751081466674805 ;  /* 0xbf38aa3b0c0d7423 */ /* 0x000fe2000001000d */
[----:B------:R-:W-:Y:S01]  /*3c90*/  ISETP.GE.U32.AND P0, PT, R9, 0x7f800000, PT ;  /* 0x7f8000000900780c */ /* 0x000fe20003f06070 */
[----:B------:R-:W-:-:S02]  /*3ca0*/  IMAD R35, R16, 0x2, R33 ;  /* 0x0000000210237824 */ /* 0x000fc400078e0221 */
[----:B------:R-:W-:Y:S01]  /*3cb0*/  FFMA.FTZ R53, R24, R51, 0.48089820146560668945 ;  /* 0x3ef6384a18357423 */ /* 0x000fe20000010033 */
[----:B------:R-:W-:Y:S01]  /*3cc0*/  FMUL R13, R12, R13 ;  /* 0x0000000d0c0d7220 */ /* 0x000fe20000400000 */
[----:B------:R-:W-:Y:S01]  /*3cd0*/  ISETP.GE.U32.AND P2, PT, R8, 0x7f800000, PT ;  /* 0x7f8000000800780c */ /* 0x000fe20003f46070 */
[----:B------:R-:W-:Y:S02]  /*3ce0*/  IMAD R37, R16, 0x2, R35 ;  /* 0x0000000210257824 */ /* 0x000fe400078e0223 */
[----:B------:R-:W-:Y:S01]  /*3cf0*/  FFMA.FTZ R53, R24, R53, -0.72134751081466674805 ;  /* 0xbf38aa3b18357423 */ /* 0x000fe20000010035 */
[----:B------:R-:W-:Y:S01]  /*3d00*/  FMUL R13, R12, R13 ;  /* 0x0000000d0c0d7220 */ /* 0x000fe20000400000 */
[----:B------:R-:W-:Y:S01]  /*3d10*/  PRMT R63, R39, 0x3340, R0 ;  /* 0x00003340273f7816 */ /* 0x000fe20000000000 */
[----:B------:R-:W-:Y:S02]  /*3d20*/  IMAD R39, R16, 0x2, R37 ;  /* 0x0000000210277824 */ /* 0x000fe400078e0225 */
[----:B------:R-:W-:Y:S01]  /*3d30*/  FMUL R55, R24, R53 ;  /* 0x0000003518377220 */ /* 0x000fe20000400000 */
[----:B------:R-:W-:Y:S01]  /*3d40*/  FFMA.FTZ R13, R12, 1.4426950216293334961, R13 ;  /* 0x3fb8aa3b0c0d7823 */ /* 0x000fe2000001000d */
[----:B------:R-:W-:Y:S01]  /*3d50*/  STSM.16.M88.4 [R14], R4 ;  /* 0x000000040e007844 */ /* 0x000fe20000000200 */
[----:B------:R-:W-:-:S02]  /*3d60*/  IMAD R41, R16, 0x2, R39 ;  /* 0x0000000210297824 */ /* 0x000fc400078e0227 */
[----:B------:R-:W-:Y:S01]  /*3d70*/  FMUL R57, R24, R55 ;  /* 0x0000003718397220 */ /* 0x000fe20000400000 */
[----:B------:R-:W-:Y:S01]  /*3d80*/  FADD R0, R10, R13 ;  /* 0x0000000d0a007221 */ /* 0x000fe20000000000 */
[----:B------:R-:W-:Y:S01]  /*3d90*/  BAR.SYNC.DEFER_BLOCKING 0x0 ;  /* 0x0000000000007b1d */ /* 0x000fe20000010000 */
[----:B------:R-:W-:Y:S01]  /*3da0*/  @P0 IMAD.MOV.U32 R10, RZ, RZ, 0x7f800000 ;  /* 0x7f800000ff0a0424 */ /* 0x000fe200078e00ff */
[----:B------:R-:W-:Y:S01]  /*3db0*/  F2FP.SATFINITE.E4M3.F32.PACK_AB_MERGE_C R11, R11, R54, RZ ;  /* 0x000000360b0b723e */ /* 0x000fe200048070ff */
[----:B------:R-:W-:Y:S01]  /*3dc0*/  IMAD R43, R16, 0x2, R41 ;  /* 0x00000002102b7824 */ /* 0x000fe200078e0229 */
[----:B------:R-:W-:Y:S01]  /*3dd0*/  PRMT R32, R32, 0x5410, R59 ;  /* 0x0000541020207816 */ /* 0x000fe2000000003b */
[----:B------:R-:W-:Y:S01]  /*3de0*/  FFMA.FTZ R59, R24, 1.4426950216293334961, R57 ;  /* 0x3fb8aa3b183b7823 */ /* 0x000fe20000010039 */
[C---:B------:R-:W-:Y:S01]  /*3df0*/  FSETP.NEU.AND P1, PT, R9.reuse, RZ, PT ;  /* 0x000000ff0900720b */ /* 0x040fe20003f2d000 */
[----:B------:R-:W-:Y:S02]  /*3e00*/  @P2 IMAD.MOV.U32 R65, RZ, RZ, 0x7f800000 ;  /* 0x7f800000ff412424 */ /* 0x000fe400078e00ff */
[----:B------:R-:W-:Y:S01]  /*3e10*/  @P0 FFMA.FTZ R0, R9, R10, +INF ;  /* 0x7f80000009000423 */ /* 0x000fe2000001000a */
[----:B------:R-:W-:Y:S01]  /*3e20*/  IMAD R45, R16, 0x2, R43 ;  /* 0x00000002102d7824 */ /* 0x000fe200078e022b */
[----:B------:R-:W-:Y:S01]  /*3e30*/  LOP3.LUT R9, R18, 0xffff, RZ, 0xc0, !PT ;  /* 0x0000ffff12097812 */ /* 0x000fe200078ec0ff */
[----:B------:R-:W-:Y:S01]  /*3e40*/  FADD R72, R72, R59 ;  /* 0x0000003b48487221 */ /* 0x000fe20000000000 */
[----:B------:R-:W-:Y:S01]  /*3e50*/  LOP3.LUT R11, R11, 0xffff, RZ, 0xc0, !PT ;  /* 0x0000ffff0b0b7812 */ /* 0x000fe200078ec0ff */
[----:B------:R-:W-:Y:S01]  /*3e60*/  @P2 FFMA.FTZ R72, R8, R65, +INF ;  /* 0x7f80000008482423 */ /* 0x000fe20000010041 */
[----:B------:R-:W-:Y:S01]  /*3e70*/  PRMT R34, R34, 0x5410, R63 ;  /* 0x0000541022227816 */ /* 0x000fe2000000003f */
[----:B------:R-:W-:Y:S01]  /*3e80*/  IMAD R47, R16, 0x2, R45 ;  /* 0x00000002102f7824 */ /* 0x000fe200078e022d */
[----:B------:R-:W-:Y:S01]  /*3e90*/  FSETP.NEU.AND P0, PT, R8, RZ, PT ;  /* 0x000000ff0800720b */ /* 0x000fe20003f0d000 */
[----:B------:R-:W0:Y:S01]  /*3ea0*/  LDC.64 R12, c[0x0][0x228] ;  /* 0x00008a00ff0c7b82 */ /* 0x000e220000000a00 */
[----:B------:R-:W-:Y:S01]  /*3eb0*/  PRMT R8, R20, 0x4210, R9 ;  /* 0x0000421014087816 */ /* 0x000fe20000000009 */
[----:B------:R-:W-:Y:S01]  /*3ec0*/  IMAD R49, R16, 0x2, R47 ;  /* 0x0000000210317824 */ /* 0x000fe200078e022f */
[----:B------:R-:W-:-:S02]  /*3ed0*/  PRMT R10, R22, 0x4210, R11 ;  /* 0x00004210160a7816 */ /* 0x000fc4000000000b */
[----:B------:R-:W-:Y:S01]  /*3ee0*/  PRMT R9, R32, 0x5210, R9 ;  /* 0x0000521020097816 */ /* 0x000fe20000000009 */
[----:B------:R-:W-:Y:S01]  /*3ef0*/  IMAD R51, R16, 0x2, R49 ;  /* 0x0000000210337824 */ /* 0x000fe200078e0231 */
[----:B------:R-:W1:Y:S01]  /*3f00*/  LDS.128 R4, [R76+UR7] ;  /* 0x000000074c047984 */ /* 0x000e620008000c00 */
[----:B------:R-:W-:Y:S02]  /*3f10*/  PRMT R11, R34, 0x5210, R11 ;  /* 0x00005210220b7816 */ /* 0x000fe4000000000b */
[C---:B------:R-:W-:Y:S01]  /*3f20*/  IMAD R53, R16.reuse, 0x2, R51 ;  /* 0x0000000210357824 */ /* 0x040fe200078e0233 */
[----:B------:R-:W-:Y:S01]  /*3f30*/  BAR.SYNC.DEFER_BLOCKING 0x0 ;  /* 0x0000000000007b1d */ /* 0x000fe20000010000 */
[----:B------:R-:W-:Y:S02]  /*3f40*/  SHF.R.S32.HI R78, RZ, 0x1f, R73 ;  /* 0x0000001fff4e7819 */ /* 0x000fe40000011449 */
[----:B------:R-:W-:Y:S01]  /*3f50*/  IMAD R55, R16, 0x2, R53 ;  /* 0x0000000210377824 */ /* 0x000fe200078e0235 */
[----:B------:R-:W-:-:S02]  /*3f60*/  FSEL R72, R72, -INF , P0 ;  /* 0xff80000048487808 */ /* 0x000fc40000000000 */
[----:B------:R-:W-:Y:S01]  /*3f70*/  LOP3.LUT R80, R80, 0x1f8, RZ, 0xc0, !PT ;  /* 0x000001f850507812 */ /* 0x000fe200078ec0ff */
[----:B------:R-:W-:Y:S02]  /*3f80*/  IMAD R57, R16, 0x2, R55 ;  /* 0x0000000210397824 */ /* 0x000fe400078e0237 */
[----:B------:R-:W-:Y:S02]  /*3f90*/  FFMA R61, R72, 0.69314718246459960938, R61 ;  /* 0x3f317218483d7823 */ /* 0x000fe4000000003d */
[C---:B------:R-:W-:Y:S01]  /*3fa0*/  IMAD R59, R16.reuse, 0x2, R57 ;  /* 0x00000002103b7824 */ /* 0x040fe200078e0239 */
[----:B0-----:R-:W-:Y:S01]  /*3fb0*/  IADD3 R74, P2, P3, R73, UR4, R12 ;  /* 0x00000004494a7c10 */ /* 0x001fe2000fb5e00c */
[----:B------:R-:W-:Y:S02]  /*3fc0*/  ULDC UR4, c[0x0][0x27c] ;  /* 0x00009f0000047ab9 */ /* 0x000fe40000000800 */
[----:B------:R-:W-:Y:S01]  /*3fd0*/  IMAD R63, R16, 0x2, R59 ;  /* 0x00000002103f7824 */ /* 0x000fe200078e023b */
[----:B------:R-:W-:Y:S01]  /*3fe0*/  UIMAD UR4, UR16, UR4, URZ ;  /* 0x00000004100472a4 */ /* 0x000fe2000f8e023f */
[----:B------:R-:W-:-:S02]  /*3ff0*/  IADD3.X R78, R78, UR5, R13, P2, P3 ;  /* 0x000000054e4e7c10 */ /* 0x000fc400097e640d */
[C---:B------:R-:W-:Y:S01]  /*4000*/  IMAD R65, R16.reuse, 0x2, R63 ;  /* 0x0000000210417824 */ /* 0x040fe200078e023f */
[C---:B------:R-:W-:Y:S01]  /*4010*/  IADD3 R12, P2, R107.reuse, R74, RZ ;  /* 0x0000004a6b0c7210 */ /* 0x040fe20007f5e0ff */
[----:B------:R-:W-:Y:S02]  /*4020*/  USHF.L.U32 UR5, UR4, 0x2, URZ ;  /* 0x0000000204057899 */ /* 0x000fe4000800063f */
[C---:B------:R-:W-:Y:S01]  /*4030*/  IMAD R67, R16.reuse, 0x2, R65 ;  /* 0x0000000210437824 */ /* 0x040fe200078e0241 */
[----:B------:R0:W-:Y:S01]  /*4040*/  STSM.16.M88.4 [R14], R8 ;  /* 0x000000080e007844 */ /* 0x0001e20000000200 */
[----:B------:R-:W-:Y:S02]  /*4050*/  LEA.HI.X.SX32 R13, R107, R78, 0x1, P2 ;  /* 0x0000004e6b0d7211 */ /* 0x000fe400010f0eff */
[----:B------:R-:W-:Y:S01]  /*4060*/  IMAD R69, R16, 0x2, R67 ;  /* 0x0000000210457824 */ /* 0x000fe200078e0243 */
[----:B------:R-:W-:-:S03]  /*4070*/  IADD3 R20, P2, R21, R74, RZ ;  /* 0x0000004a15147210 */ /* 0x000fc60007f5e0ff */
[C---:B------:R-:W-:Y:S01]  /*4080*/  IMAD R71, R16.reuse, 0x2, R69 ;  /* 0x0000000210477824 */ /* 0x040fe200078e0245 */
[----:B------:R-:W-:Y:S02]  /*4090*/  LEA.HI.X.SX32 R21, R21, R78, 0x1, P2 ;  /* 0x0000004e15157211 */ /* 0x000fe400010f0eff */
[----:B------:R-:W-:Y:S01]  /*40a0*/  IADD3 R28, P2, R29, R74, RZ ;  /* 0x0000004a1d1c7210 */ /* 0x000fe20007f5e0ff */
[----:B------:R-:W-:Y:S01]  /*40b0*/  IMAD R105, R16, 0x2, R71 ;  /* 0x0000000210697824 */ /* 0x000fe200078e0247 */
[C---:B-1----:R-:W-:Y:S02]  /*40c0*/  PRMT R73, R4.reuse, 0x7773, RZ ;  /* 0x0000777304497816 */ /* 0x042fe400000000ff */
[C---:B------:R-:W-:Y:S02]  /*40d0*/  PRMT R75, R4.reuse, 0x7772, RZ ;  /* 0x00007772044b7816 */ /* 0x040fe400000000ff */
[C---:B------:R-:W-:Y:S02]  /*40e0*/  PRMT R77, R4.reuse, 0x7771, RZ ;  /* 0x00007771044d7816 */ /* 0x040fe400000000ff */
[----:B------:R-:W-:-:S02]  /*40f0*/  PRMT R79, R4, 0x7770, RZ ;  /* 0x00007770044f7816 */ /* 0x000fc400000000ff */
[C---:B------:R-:W-:Y:S02]  /*4100*/  PRMT R81, R5.reuse, 0x7773, RZ ;  /* 0x0000777305517816 */ /* 0x040fe400000000ff */
[C---:B------:R-:W-:Y:S02]  /*4110*/  PRMT R83, R5.reuse, 0x7772, RZ ;  /* 0x0000777205537816 */ /* 0x040fe400000000ff */
[C---:B------:R-:W-:Y:S02]  /*4120*/  PRMT R85, R5.reuse, 0x7771, RZ ;  /* 0x0000777105557816 */ /* 0x040fe400000000ff */
[----:B------:R-:W-:Y:S02]  /*4130*/  PRMT R87, R5, 0x7770, RZ ;  /* 0x0000777005577816 */ /* 0x000fe400000000ff */
[C---:B------:R-:W-:Y:S02]  /*4140*/  PRMT R89, R6.reuse, 0x7773, RZ ;  /* 0x0000777306597816 */ /* 0x040fe400000000ff */
[----:B------:R-:W-:-:S02]  /*4150*/  PRMT R91, R6, 0x7772, RZ ;  /* 0x00007772065b7816 */ /* 0x000fc400000000ff */
[C---:B------:R-:W-:Y:S02]  /*4160*/  PRMT R93, R6.reuse, 0x7771, RZ ;  /* 0x00007771065d7816 */ /* 0x040fe400000000ff */
[----:B------:R-:W-:Y:S02]  /*4170*/  PRMT R95, R6, 0x7770, RZ ;  /* 0x00007770065f7816 */ /* 0x000fe400000000ff */
[C---:B------:R-:W-:Y:S02]  /*4180*/  PRMT R97, R7.reuse, 0x7773, RZ ;  /* 0x0000777307617816 */ /* 0x040fe400000000ff */
[C---:B------:R-:W-:Y:S02]  /*4190*/  PRMT R99, R7.reuse, 0x7772, RZ ;  /* 0x0000777207637816 */ /* 0x040fe400000000ff */
[C---:B------:R-:W-:Y:S02]  /*41a0*/  PRMT R101, R7.reuse, 0x7771, RZ ;  /* 0x0000777107657816 */ /* 0x040fe400000000ff */
[----:B------:R-:W-:Y:S01]  /*41b0*/  PRMT R103, R7, 0x7770, RZ ;  /* 0x0000777007677816 */ /* 0x000fe200000000ff */
[----:B------:R-:W-:Y:S01]  /*41c0*/  BAR.SYNC.DEFER_BLOCKING 0x0 ;  /* 0x0000000000007b1d */ /* 0x000fe20000010000 */
[----:B0-----:R-:W-:-:S02]  /*41d0*/  IADD3 R8, P4, R111, R74, RZ ;  /* 0x0000004a6f087210 */ /* 0x001fc40007f9e0ff */
[-C--:B------:R-:W-:Y:S02]  /*41e0*/  IADD3 R10, P6, R109, R74.reuse, RZ ;  /* 0x0000004a6d0a7210 */ /* 0x080fe40007fde0ff */
[----:B------:R-:W-:Y:S02]  /*41f0*/  IADD3 R14, P3, R15, R74, RZ ;  /* 0x0000004a0f0e7210 */ /* 0x000fe40007f7e0ff */
[----:B------:R-:W-:Y:S02]  /*4200*/  LEA.HI.X.SX32 R9, R111, R78, 0x1, P4 ;  /* 0x0000004e6f097211 */ /* 0x000fe400020f0eff */
[----:B------:R-:W-:Y:S02]  /*4210*/  IADD3 R16, P4, R17, R74, RZ ;  /* 0x0000004a11107210 */ /* 0x000fe40007f9e0ff */
[----:B------:R-:W-:Y:S02]  /*4220*/  LEA.HI.X.SX32 R11, R109, R78, 0x1, P6 ;  /* 0x0000004e6d0b7211 */ /* 0x000fe400030f0eff */
[----:B------:R-:W-:-:S02]  /*4230*/  IADD3 R18, P6, R19, R74, RZ ;  /* 0x0000004a13127210 */ /* 0x000fc40007fde0ff */
[----:B------:R-:W-:Y:S02]  /*4240*/  LEA.HI.X.SX32 R15, R15, R78, 0x1, P3 ;  /* 0x0000004e0f0f7211 */ /* 0x000fe400018f0eff */
[----:B------:R-:W-:Y:S02]  /*4250*/  IADD3 R22, P3, R23, R74, RZ ;  /* 0x0000004a17167210 */ /* 0x000fe40007f7e0ff */
[----:B------:R-:W-:Y:S02]  /*4260*/  LEA.HI.X.SX32 R17, R17, R78, 0x1, P4 ;  /* 0x0000004e11117211 */ /* 0x000fe400020f0eff */
[----:B------:R-:W-:Y:S02]  /*4270*/  IADD3 R24, P4, R25, R74, RZ ;  /* 0x0000004a19187210 */ /* 0x000fe40007f9e0ff */
[----:B------:R-:W-:Y:S01]  /*4280*/  LEA.HI.X.SX32 R19, R19, R78, 0x1, P6 ;  /* 0x0000004e13137211 */ /* 0x000fe200030f0eff */
[----:B------:R-:W0:Y:S01]  /*4290*/  LDS.128 R4, [R76+UR7] ;  /* 0x000000074c047984 */ /* 0x000e220008000c00 */
[----:B------:R-:W-:-:S02]  /*42a0*/  IADD3 R26, P6, R27, R74, RZ ;  /* 0x0000004a1b1a7210 */ /* 0x000fc40007fde0ff */
[----:B------:R-:W-:Y:S01]  /*42b0*/  LEA.HI.X.SX32 R23, R23, R78, 0x1, P3 ;  /* 0x0000004e17177211 */ /* 0x000fe200018f0eff */
[----:B------:R-:W-:Y:S01]  /*42c0*/  STG.E.U8 desc[UR20][R8.64], R79 ;  /* 0x0000004f08007986 */ /* 0x000fe2000c101114 */
[----:B------:R-:W-:Y:S02]  /*42d0*/  IADD3 R30, P3, R31, R74, RZ ;  /* 0x0000004a1f1e7210 */ /* 0x000fe40007f7e0ff */
[----:B------:R-:W-:Y:S01]  /*42e0*/  LEA.HI.X.SX32 R25, R25, R78, 0x1, P4 ;  /* 0x0000004e19197211 */ /* 0x000fe200020f0eff */
[----:B------:R-:W-:Y:S01]  /*42f0*/  STG.E.U8 desc[UR20][R10.64], R87 ;  /* 0x000000570a007986 */ /* 0x000fe2000c101114 */
[----:B------:R-:W-:Y:S02]  /*4300*/  IADD3 R32, P4, R33, R74, RZ ;  /* 0x0000004a21207210 */ /* 0x000fe40007f9e0ff */
[----:B------:R-:W-:Y:S01]  /*4310*/  LEA.HI.X.SX32 R27, R27, R78, 0x1, P6 ;  /* 0x0000004e1b1b7211 */ /* 0x000fe200030f0eff */
[----:B------:R-:W-:Y:S01]  /*4320*/  STG.E.U8 desc[UR20][R12.64], R95 ;  /* 0x0000005f0c007986 */ /* 0x000fe2000c101114 */
        /* <DEDUP_REMOVED lines=17> */
[----:B------:R0:W-:Y:S01]  /*4440*/  STG.E.U8 desc[UR20][R24.64], R75 ;  /* 0x0000004b18007986 */ /* 0x0001e2000c101114 */
        /* <DEDUP_REMOVED lines=12> */
[----:B0-----:R-:W-:Y:S02]  /*4510*/  PRMT R75, R4, 0x7770, RZ ;  /* 0x00007770044b7816 */ /* 0x001fe400000000ff */
[----:B------:R-:W-:Y:S01]  /*4520*/  IADD3 R54, P3, R55, R74, RZ ;  /* 0x0000004a37367210 */ /* 0x000fe20007f7e0ff */
[----:B------:R-:W-:Y:S01]  /*4530*/  STG.E.U8 desc[UR20][R34.64], R81 ;  /* 0x0000005122007986 */ /* 0x000fe2000c101114 */
[C---:B------:R-:W-:Y:S02]  /*4540*/  PRMT R13, R5.reuse, 0x7773, RZ ;  /* 0x00007773050d7816 */ /* 0x040fe400000000ff */
[C---:B------:R-:W-:Y:S01]  /*4550*/  PRMT R21, R5.reuse, 0x7772, RZ ;  /* 0x0000777205157816 */ /* 0x040fe200000000ff */
[----:B------:R-:W-:Y:S01]  /*4560*/  STG.E.U8 desc[UR20][R36.64], R89 ;  /* 0x0000005924007986 */ /* 0x000fe2000c101114 */
[C---:B------:R-:W-:Y:S01]  /*4570*/  PRMT R25, R5.reuse, 0x7771, RZ ;  /* 0x0000777105197816 */ /* 0x040fe200000000ff */
[----:B-1----:R-:W0:Y:S01]  /*4580*/  LDC.64 R30, c[0x0][0x230] ;  /* 0x00008c00ff1e7b82 */ /* 0x002e220000000a00 */
[----:B------:R-:W-:Y:S01]  /*4590*/  PRMT R29, R5, 0x7770, RZ ;  /* 0x00007770051d7816 */ /* 0x000fe200000000ff */
[----:B------:R-:W-:Y:S01]  /*45a0*/  STG.E.U8 desc[UR20][R38.64], R97 ;  /* 0x0000006126007986 */ /* 0x000fe2000c101114 */
[----:B------:R-:W-:-:S02]  /*45b0*/  LEA.HI.X.SX32 R49, R49, R78, 0x1, P4 ;  /* 0x0000004e31317211 */ /* 0x000fc400020f0eff */
[----:B------:R-:W-:Y:S01]  /*45c0*/  PRMT R27, R6, 0x7770, RZ ;  /* 0x00007770061b7816 */ /* 0x000fe200000000ff */
[----:B------:R-:W-:Y:S01]  /*45d0*/  STG.E.U8 desc[UR20][R40.64], R75 ;  /* 0x0000004b28007986 */ /* 0x000fe2000c101114 */
[C---:B------:R-:W-:Y:S02]  /*45e0*/  PRMT R9, R7.reuse, 0x7773, RZ ;  /* 0x0000777307097816 */ /* 0x040fe400000000ff */
[C---:B------:R-:W-:Y:S01]  /*45f0*/  PRMT R17, R7.reuse, 0x7772, RZ ;  /* 0x0000777207117816 */ /* 0x040fe200000000ff */
[----:B------:R-:W-:Y:S01]  /*4600*/  STG.E.U8 desc[UR20][R42.64], R29 ;  /* 0x0000001d2a007986 */ /* 0x000fe2000c101114 */
[----:B------:R-:W-:Y:S02]  /*4610*/  PRMT R5, R7, 0x7771, RZ ;  /* 0x0000777107057816 */ /* 0x000fe400000000ff */
[----:B------:R-:W-:Y:S01]  /*4620*/  IADD3 R56, P4, R57, R74, RZ ;  /* 0x0000004a39387210 */ /* 0x000fe20007f9e0ff */
[----:B------:R-:W-:Y:S01]  /*4630*/  STG.E.U8 desc[UR20][R44.64], R27 ;  /* 0x0000001b2c007986 */ /* 0x000fe2000c101114 */
[----:B------:R-:W-:-:S02]  /*4640*/  LEA.HI.X.SX32 R51, R51, R78, 0x1, P6 ;  /* 0x0000004e33337211 */ /* 0x000fc400030f0eff */
[----:B------:R-:W-:Y:S02]  /*4650*/  PRMT R7, R7, 0x7770, RZ ;  /* 0x0000777007077816 */ /* 0x000fe400000000ff */
[----:B------:R-:W-:Y:S02]  /*4660*/  IADD3 R58, P6, R59, R74, RZ ;  /* 0x0000004a3b3a7210 */ /* 0x000fe40007fde0ff */
[----:B------:R-:W-:Y:S01]  /*4670*/  LEA.HI.X.SX32 R53, R53, R78, 0x1, P2 ;  /* 0x0000004e35357211 */ /* 0x000fe200010f0eff */
[----:B------:R1:W-:Y:S01]  /*4680*/  STG.E.U8 desc[UR20][R46.64], R7 ;  /* 0x000000072e007986 */ /* 0x0003e2000c101114 */
[----:B------:R-:W-:Y:S02]  /*4690*/  PRMT R79, R4, 0x7771, RZ ;  /* 0x00007771044f7816 */ /* 0x000fe400000000ff */
[----:B------:R-:W-:Y:S02]  /*46a0*/  IADD3 R62, P2, R63, R74, RZ ;  /* 0x0000004a3f3e7210 */ /* 0x000fe40007f5e0ff */
[----:B------:R-:W-:Y:S01]  /*46b0*/  LEA.HI.X.SX32 R55, R55, R78, 0x1, P3 ;  /* 0x0000004e37377211 */ /* 0x000fe200018f0eff */
[----:B------:R-:W-:Y:S01]  /*46c0*/  STG.E.U8 desc[UR20][R48.64], R79 ;  /* 0x0000004f30007986 */ /* 0x000fe2000c101114 */
[----:B------:R-:W-:-:S02]  /*46d0*/  IADD3 R64, P3, R65, R74, RZ ;  /* 0x0000004a41407210 */ /* 0x000fc40007f7e0ff */
[----:B------:R-:W-:Y:S01]  /*46e0*/  PRMT R23, R6, 0x7771, RZ ;  /* 0x0000777106177816 */ /* 0x000fe200000000ff */
[----:B------:R-:W-:Y:S01]  /*46f0*/  STG.E.U8 desc[UR20][R50.64], R25 ;  /* 0x0000001932007986 */ /* 0x000fe2000c101114 */
[----:B------:R-:W-:Y:S01]  /*4700*/  LEA.HI.X.SX32 R57, R57, R78, 0x1, P4 ;  /* 0x0000004e39397211 */ /* 0x000fe200020f0eff */
[C---:B-1----:R-:W-:Y:S01]  /*4710*/  IMAD.SHL.U32 R7, R2.reuse, 0x4, RZ ;  /* 0x0000000402077824 */ /* 0x042fe200078e00ff */
[----:B------:R-:W-:Y:S01]  /*4720*/  IADD3 R66, P4, R67, R74, RZ ;  /* 0x0000004a43427210 */ /* 0x000fe20007f9e0ff */
[----:B------:R-:W-:Y:S01]  /*4730*/  STG.E.U8 desc[UR20][R52.64], R23 ;  /* 0x0000001734007986 */ /* 0x000fe2000c101114 */
[----:B------:R-:W-:Y:S01]  /*4740*/  LEA.HI.X.SX32 R59, R59, R78, 0x1, P6 ;  /* 0x0000004e3b3b7211 */ /* 0x000fe200030f0eff */
[----:B------:R-:W-:Y:S01]  /*4750*/  IMAD.HI R2, R2, 0x4, RZ ;  /* 0x0000000402027827 */ /* 0x000fe200078e02ff */
[----:B------:R-:W-:Y:S01]  /*4760*/  PRMT R77, R4, 0x7772, RZ ;  /* 0x00007772044d7816 */ /* 0x000fe200000000ff */
[----:B------:R1:W-:Y:S01]  /*4770*/  STG.E.U8 desc[UR20][R54.64], R5 ;  /* 0x0000000536007986 */ /* 0x0003e2000c101114 */
[----:B------:R-:W-:-:S02]  /*4780*/  IADD3 R68, P6, R69, R74, RZ ;  /* 0x0000004a45447210 */ /* 0x000fc40007fde0ff */
[----:B------:R-:W-:Y:S01]  /*4790*/  LEA.HI.X.SX32 R63, R63, R78, 0x1, P2 ;  /* 0x0000004e3f3f7211 */ /* 0x000fe200010f0eff */
[----:B------:R2:W-:Y:S01]  /*47a0*/  STG.E.U8 desc[UR20][R56.64], R77 ;  /* 0x0000004d38007986 */ /* 0x0005e2000c101114 */
[----:B------:R-:W-:Y:S02]  /*47b0*/  IADD3 R70, P2, R71, R74, RZ ;  /* 0x0000004a47467210 */ /* 0x000fe40007f5e0ff */
[----:B------:R-:W-:Y:S01]  /*47c0*/  LEA.HI.X.SX32 R65, R65, R78, 0x1, P3 ;  /* 0x0000004e41417211 */ /* 0x000fe200018f0eff */
[----:B------:R2:W-:Y:S01]  /*47d0*/  STG.E.U8 desc[UR20][R58.64], R21 ;  /* 0x000000153a007986 */ /* 0x0005e2000c101114 */
[----:B------:R-:W-:Y:S02]  /*47e0*/  PRMT R19, R6, 0x7772, RZ ;  /* 0x0000777206137816 */ /* 0x000fe400000000ff */
[----:B------:R-:W-:Y:S02]  /*47f0*/  IADD3 R104, P3, R105, R74, RZ ;  /* 0x0000004a69687210 */ /* 0x000fe40007f7e0ff */
[----:B------:R-:W-:Y:S01]  /*4800*/  LEA.HI.X.SX32 R67, R67, R78, 0x1, P4 ;  /* 0x0000004e43437211 */ /* 0x000fe200020f0eff */
[----:B------:R2:W-:Y:S01]  /*4810*/  STG.E.U8 desc[UR20][R62.64], R19 ;  /* 0x000000133e007986 */ /* 0x0005e2000c101114 */
[----:B------:R-:W-:-:S02]  /*4820*/  PRMT R15, R4, 0x7773, RZ ;  /* 0x00007773040f7816 */ /* 0x000fc400000000ff */
[-C--:B------:R-:W-:Y:S01]  /*4830*/  LEA.HI.X.SX32 R69, R69, R78.reuse, 0x1, P6 ;  /* 0x0000004e45457211 */ /* 0x080fe200030f0eff */
[----:B------:R2:W-:Y:S01]  /*4840*/  STG.E.U8 desc[UR20][R64.64], R17 ;  /* 0x0000001140007986 */ /* 0x0005e2000c101114 */
[-C--:B------:R-:W-:Y:S02]  /*4850*/  LEA.HI.X.SX32 R71, R71, R78.reuse, 0x1, P2 ;  /* 0x0000004e47477211 */ /* 0x080fe400010f0eff */
[----:B------:R-:W-:Y:S01]  /*4860*/  PRMT R11, R6, 0x7773, RZ ;  /* 0x00007773060b7816 */ /* 0x000fe200000000ff */
[----:B------:R2:W-:Y:S01]  /*4870*/  STG.E.U8 desc[UR20][R66.64], R15 ;  /* 0x0000000f42007986 */ /* 0x0005e2000c101114 */
[----:B------:R-:W-:Y:S02]  /*4880*/  LEA.HI.X.SX32 R105, R105, R78, 0x1, P3 ;  /* 0x0000004e69697211 */ /* 0x000fe400018f0eff */
[----:B-1----:R-:W-:Y:S01]  /*4890*/  FSEL R5, R0, -INF , P1 ;  /* 0xff80000000057808 */ /* 0x002fe20000800000 */
[----:B------:R2:W-:Y:S01]  /*48a0*/  STG.E.U8 desc[UR20][R68.64], R13 ;  /* 0x0000000d44007986 */ /* 0x0005e2000c101114 */
[----:B0-----:R-:W-:Y:S01]  /*48b0*/  IADD3 R4, P0, P1, R7, UR5, R30 ;  /* 0x0000000507047c10 */ /* 0x001fe2000f91e01e */
[----:B------:R-:W-:-:S02]  /*48c0*/  UIMAD.WIDE UR4, UR4, 0x4, URZ ;  /* 0x00000004040478a5 */ /* 0x000fc4000f8e023f */
[----:B------:R2:W-:Y:S01]  /*48d0*/  STG.E.U8 desc[UR20][R70.64], R11 ;  /* 0x0000000b46007986 */ /* 0x0005e2000c101114 */
[----:B------:R-:W-:-:S03]  /*48e0*/  FFMA R60, R5, 0.69314718246459960938, R60 ;  /* 0x3f317218053c7823 */ /* 0x000fc6000000003c */
[----:B------:R2:W-:Y:S01]  /*48f0*/  STG.E.U8 desc[UR20][R104.64], R9 ;  /* 0x0000000968007986 */ /* 0x0005e2000c101114 */
[----:B------:R-:W-:Y:S01]  /*4900*/  IADD3.X R5, R2, UR5, R31, P0, P1 ;  /* 0x0000000502057c10 */ /* 0x000fe200087e241f */
[----:B------:R-:W-:Y:S06]  /*4910*/  BAR.SYNC.DEFER_BLOCKING 0x0 ;  /* 0x0000000000007b1d */ /* 0x000fec0000010000 */
[----:B------:R2:W-:Y:S02]  /*4920*/  STS.64 [R80+UR7], R60 ;  /* 0x0000003c50007988 */ /* 0x0005e40008000a07 */
[----:B------:R-:W-:Y:S06]  /*4930*/  BAR.SYNC.DEFER_BLOCKING 0x0 ;  /* 0x0000000000007b1d */ /* 0x000fec0000010000 */
[----:B------:R-:W-:Y:S05]  /*4940*/  @P5 EXIT ;  /* 0x000000000000594d */ /* 0x000fea0003800000 */
[----:B------:R-:W0:Y:S04]  /*4950*/  LDS R3, [R3] ;  /* 0x0000000003037984 */ /* 0x000e280000000800 */
[----:B0-----:R-:W-:Y:S01]  /*4960*/  STG.E desc[UR20][R4.64], R3 ;  /* 0x0000000304007986 */ /* 0x001fe2000c101914 */
[----:B------:R-:W-:Y:S05]  /*4970*/  EXIT ;  /* 0x000000000000794d */ /* 0x000fea0003800000 */
.L_x_2:
[----:B------:R-:W-:-:S00]  /*4980*/  BRA `(.L_x_2) ;  /* 0xfffffffc00fc7947 */ /* 0x000fc0000383ffff */
[----:B------:R-:W-:-:S00]  /*4990*/  NOP ;  /* 0x0000000000007918 */ /* 0x000fc00000000000 */
        /* <DEDUP_REMOVED lines=14> */
.L_x_3:


//--------------------- .nv.global.init           --------------------------
	.section	.nv.global.init,"aw",@progbits
.nv.global.init:
	.type		_$_str,@object
	.size		_$_str,(.L_0 - _$_str)
_$_str:
        /*0000*/ 	.byte	0x5f, 0x5f, 0x43, 0x55, 0x44, 0x41, 0x5f, 0x46, 0x54, 0x5a, 0x00
.L_0:


//--------------------- .nv.shared.attn_fwd       --------------------------
	.section	.nv.shared.attn_fwd,"aw",@nobits
	.sectionflags	@""
	.align	16
	.zero		1024


//--------------------- .nv.shared.reserved.0     --------------------------
	.section	.nv.shared.reserved.0,"aw",@nobits
	.weak		__nv_reservedSMEM_offset_0_alias
	.size		__nv_reservedSMEM_offset_0_alias, 0, 0
	.other		__nv_reservedSMEM_offset_0_alias,@"STO_CUDA_RESERVED_SHARED STV_DEFAULT"
__nv_reservedSMEM_offset_0_alias:
	.zero		0


//--------------------- .nv.constant0.attn_fwd    --------------------------
	.section	.nv.constant0.attn_fwd,"a",@progbits
	.sectionflags	@""
	.align	4
.nv.constant0.attn_fwd:
	.zero		664


//--------------------- SYMBOLS --------------------------

	.type		.nv.reservedSmem.offset0,@object
	.size		.nv.reservedSmem.offset0,0x4
